//
// Generated by NVIDIA NVVM Compiler
//
// Compiler Build ID: CL-36424714
// Cuda compilation tools, release 13.0, V13.0.88
// Based on NVVM 20.0.0
//

.version 9.0
.target sm_100
.address_size 64

	// .globl	_Z3mulI6__halfEvPT_S2_S2_

.visible .entry _Z3mulI6__halfEvPT_S2_S2_(
	.param .u64 .ptr .align 1 _Z3mulI6__halfEvPT_S2_S2__param_0,
	.param .u64 .ptr .align 1 _Z3mulI6__halfEvPT_S2_S2__param_1,
	.param .u64 .ptr .align 1 _Z3mulI6__halfEvPT_S2_S2__param_2
)
{
	.reg .b16 	%rs<4>;
	.reg .b32 	%r<5>;
	.reg .b64 	%rd<11>;

	ld.param.u64 	%rd1, [_Z3mulI6__halfEvPT_S2_S2__param_0];
	ld.param.u64 	%rd2, [_Z3mulI6__halfEvPT_S2_S2__param_1];
	ld.param.u64 	%rd3, [_Z3mulI6__halfEvPT_S2_S2__param_2];
	cvta.to.global.u64 	%rd4, %rd3;
	cvta.to.global.u64 	%rd5, %rd2;
	cvta.to.global.u64 	%rd6, %rd1;
	mov.u32 	%r1, %tid.x;
	mov.u32 	%r2, %ctaid.x;
	mov.u32 	%r3, %ntid.x;
	mad.lo.s32 	%r4, %r2, %r3, %r1;
	mul.wide.s32 	%rd7, %r4, 2;
	add.s64 	%rd8, %rd6, %rd7;
	add.s64 	%rd9, %rd5, %rd7;
	ld.global.u16 	%rs2, [%rd8];
	ld.global.u16 	%rs3, [%rd9];
	// begin inline asm
	{mul.f16 %rs1,%rs2,%rs3;
}
	// end inline asm
	add.s64 	%rd10, %rd4, %rd7;
	st.global.u16 	[%rd10], %rs1;
	ret;

}
	// .globl	_Z13mul_coalescedILi8EEvP6__halfS1_S1_l
.visible .entry _Z13mul_coalescedILi8EEvP6__halfS1_S1_l(
	.param .u64 .ptr .align 1 _Z13mul_coalescedILi8EEvP6__halfS1_S1_l_param_0,
	.param .u64 .ptr .align 1 _Z13mul_coalescedILi8EEvP6__halfS1_S1_l_param_1,
	.param .u64 .ptr .align 1 _Z13mul_coalescedILi8EEvP6__halfS1_S1_l_param_2,
	.param .u64 _Z13mul_coalescedILi8EEvP6__halfS1_S1_l_param_3
)
{
	.reg .pred 	%p<5>;
	.reg .b16 	%rs<28>;
	.reg .b32 	%r<29>;
	.reg .b64 	%rd<28>;

	ld.param.u64 	%rd12, [_Z13mul_coalescedILi8EEvP6__halfS1_S1_l_param_0];
	ld.param.u64 	%rd13, [_Z13mul_coalescedILi8EEvP6__halfS1_S1_l_param_1];
	ld.param.u64 	%rd14, [_Z13mul_coalescedILi8EEvP6__halfS1_S1_l_param_2];
	ld.param.u64 	%rd11, [_Z13mul_coalescedILi8EEvP6__halfS1_S1_l_param_3];
	cvta.to.global.u64 	%rd1, %rd14;
	cvta.to.global.u64 	%rd2, %rd13;
	cvta.to.global.u64 	%rd3, %rd12;
	mov.u32 	%r9, %tid.x;
	mov.u32 	%r10, %ctaid.x;
	mov.u32 	%r1, %ntid.x;
	mad.lo.s32 	%r2, %r10, %r1, %r9;
	shr.s64 	%rd15, %rd11, 63;
	shr.u64 	%rd16, %rd15, 61;
	add.s64 	%rd17, %rd11, %rd16;
	shr.s64 	%rd4, %rd17, 3;
	cvt.s64.s32 	%rd26, %r2;
	setp.le.s64 	%p1, %rd4, %rd26;
	@%p1 bra 	$L__BB1_3;
	mov.u32 	%r23, %nctaid.x;
	mov.u32 	%r27, %r2;
$L__BB1_2:
	shl.b64 	%rd18, %rd26, 4;
	add.s64 	%rd19, %rd3, %rd18;
	ld.global.v4.b32 	{%r11, %r12, %r13, %r14}, [%rd19];
	mov.b32 	{%rs20, %rs23}, %r14;
	mov.b32 	{%rs14, %rs17}, %r13;
	mov.b32 	{%rs8, %rs11}, %r12;
	mov.b32 	{%rs2, %rs5}, %r11;
	add.s64 	%rd20, %rd2, %rd18;
	ld.global.v4.b32 	{%r15, %r16, %r17, %r18}, [%rd20];
	mov.b32 	{%rs21, %rs24}, %r18;
	mov.b32 	{%rs15, %rs18}, %r17;
	mov.b32 	{%rs9, %rs12}, %r16;
	mov.b32 	{%rs3, %rs6}, %r15;
	// begin inline asm
	{mul.f16 %rs1,%rs2,%rs3;
}
	// end inline asm
	// begin inline asm
	{mul.f16 %rs4,%rs5,%rs6;
}
	// end inline asm
	// begin inline asm
	{mul.f16 %rs7,%rs8,%rs9;
}
	// end inline asm
	// begin inline asm
	{mul.f16 %rs10,%rs11,%rs12;
}
	// end inline asm
	// begin inline asm
	{mul.f16 %rs13,%rs14,%rs15;
}
	// end inline asm
	// begin inline asm
	{mul.f16 %rs16,%rs17,%rs18;
}
	// end inline asm
	// begin inline asm
	{mul.f16 %rs19,%rs20,%rs21;
}
	// end inline asm
	// begin inline asm
	{mul.f16 %rs22,%rs23,%rs24;
}
	// end inline asm
	add.s64 	%rd21, %rd1, %rd18;
	mov.b32 	%r19, {%rs19, %rs22};
	mov.b32 	%r20, {%rs13, %rs16};
	mov.b32 	%r21, {%rs7, %rs10};
	mov.b32 	%r22, {%rs1, %rs4};
	st.global.v4.b32 	[%rd21], {%r22, %r21, %r20, %r19};
	mad.lo.s32 	%r27, %r23, %r1, %r27;
	cvt.s64.s32 	%rd26, %r27;
	setp.gt.s64 	%p2, %rd4, %rd26;
	@%p2 bra 	$L__BB1_2;
$L__BB1_3:
	cvt.u32.u64 	%r24, %rd4;
	shl.b32 	%r25, %r24, 3;
	add.s32 	%r28, %r25, %r2;
	cvt.s64.s32 	%rd27, %r28;
	setp.le.s64 	%p3, %rd11, %rd27;
	@%p3 bra 	$L__BB1_6;
	mov.u32 	%r26, %nctaid.x;
	mul.lo.s32 	%r6, %r26, %r1;
$L__BB1_5:
	shl.b64 	%rd22, %rd27, 1;
	add.s64 	%rd23, %rd3, %rd22;
	add.s64 	%rd24, %rd2, %rd22;
	ld.global.u16 	%rs26, [%rd23];
	ld.global.u16 	%rs27, [%rd24];
	// begin inline asm
	{mul.f16 %rs25,%rs26,%rs27;
}
	// end inline asm
	add.s64 	%rd25, %rd1, %rd22;
	st.global.u16 	[%rd25], %rs25;
	add.s32 	%r28, %r28, %r6;
	cvt.s64.s32 	%rd27, %r28;
	setp.gt.s64 	%p4, %rd11, %rd27;
	@%p4 bra 	$L__BB1_5;
$L__BB1_6:
	ret;

}
	// .globl	_Z12ApplyGenericILi8E13SimpleFactoryI15MultiplyFunctorI6__halfEES2_JS2_S2_EEvT0_lP6PackedIT1_XT_EEDpPKS6_IT2_XT_EElPS7_DpPKSA_
.visible .entry _Z12ApplyGenericILi8E13SimpleFactoryI15MultiplyFunctorI6__halfEES2_JS2_S2_EEvT0_lP6PackedIT1_XT_EEDpPKS6_IT2_XT_EElPS7_DpPKSA_(
	.param .align 1 .b8 _Z12ApplyGenericILi8E13SimpleFactoryI15MultiplyFunctorI6__halfEES2_JS2_S2_EEvT0_lP6PackedIT1_XT_EEDpPKS6_IT2_XT_EElPS7_DpPKSA__param_0[1],
	.param .u64 _Z12ApplyGenericILi8E13SimpleFactoryI15MultiplyFunctorI6__halfEES2_JS2_S2_EEvT0_lP6PackedIT1_XT_EEDpPKS6_IT2_XT_EElPS7_DpPKSA__param_1,
	.param .u64 .ptr .align 1 _Z12ApplyGenericILi8E13SimpleFactoryI15MultiplyFunctorI6__halfEES2_JS2_S2_EEvT0_lP6PackedIT1_XT_EEDpPKS6_IT2_XT_EElPS7_DpPKSA__param_2,
	.param .u64 .ptr .align 1 _Z12ApplyGenericILi8E13SimpleFactoryI15MultiplyFunctorI6__halfEES2_JS2_S2_EEvT0_lP6PackedIT1_XT_EEDpPKS6_IT2_XT_EElPS7_DpPKSA__param_3,
	.param .u64 .ptr .align 1 _Z12ApplyGenericILi8E13SimpleFactoryI15MultiplyFunctorI6__halfEES2_JS2_S2_EEvT0_lP6PackedIT1_XT_EEDpPKS6_IT2_XT_EElPS7_DpPKSA__param_4,
	.param .u64 _Z12ApplyGenericILi8E13SimpleFactoryI15MultiplyFunctorI6__halfEES2_JS2_S2_EEvT0_lP6PackedIT1_XT_EEDpPKS6_IT2_XT_EElPS7_DpPKSA__param_5,
	.param .u64 .ptr .align 1 _Z12ApplyGenericILi8E13SimpleFactoryI15MultiplyFunctorI6__halfEES2_JS2_S2_EEvT0_lP6PackedIT1_XT_EEDpPKS6_IT2_XT_EElPS7_DpPKSA__param_6,
	.param .u64 .ptr .align 1 _Z12ApplyGenericILi8E13SimpleFactoryI15MultiplyFunctorI6__halfEES2_JS2_S2_EEvT0_lP6PackedIT1_XT_EEDpPKS6_IT2_XT_EElPS7_DpPKSA__param_7,
	.param .u64 .ptr .align 1 _Z12ApplyGenericILi8E13SimpleFactoryI15MultiplyFunctorI6__halfEES2_JS2_S2_EEvT0_lP6PackedIT1_XT_EEDpPKS6_IT2_XT_EElPS7_DpPKSA__param_8
)
.maxntid 256
{
	.reg .pred 	%p<9>;
	.reg .b16 	%rs<4>;
	.reg .b32 	%r<71>;
	.reg .b64 	%rd<73>;

	ld.param.u64 	%rd23, [_Z12ApplyGenericILi8E13SimpleFactoryI15MultiplyFunctorI6__halfEES2_JS2_S2_EEvT0_lP6PackedIT1_XT_EEDpPKS6_IT2_XT_EElPS7_DpPKSA__param_1];
	ld.param.u64 	%rd28, [_Z12ApplyGenericILi8E13SimpleFactoryI15MultiplyFunctorI6__halfEES2_JS2_S2_EEvT0_lP6PackedIT1_XT_EEDpPKS6_IT2_XT_EElPS7_DpPKSA__param_2];
	ld.param.u64 	%rd29, [_Z12ApplyGenericILi8E13SimpleFactoryI15MultiplyFunctorI6__halfEES2_JS2_S2_EEvT0_lP6PackedIT1_XT_EEDpPKS6_IT2_XT_EElPS7_DpPKSA__param_3];
	ld.param.u64 	%rd30, [_Z12ApplyGenericILi8E13SimpleFactoryI15MultiplyFunctorI6__halfEES2_JS2_S2_EEvT0_lP6PackedIT1_XT_EEDpPKS6_IT2_XT_EElPS7_DpPKSA__param_4];
	cvta.to.global.u64 	%rd1, %rd28;
	cvta.to.global.u64 	%rd2, %rd30;
	cvta.to.global.u64 	%rd3, %rd29;
	mov.u32 	%r1, %ctaid.x;
	shl.b32 	%r2, %r1, 8;
	mov.u32 	%r3, %tid.x;
	or.b32  	%r4, %r2, %r3;
	cvt.s64.s32 	%rd4, %r4;
	setp.le.s64 	%p1, %rd23, %rd4;
	@%p1 bra 	$L__BB2_10;
	mov.u32 	%r5, %ntid.x;
	mov.u32 	%r6, %nctaid.x;
	mul.lo.s32 	%r7, %r5, %r6;
	cvt.u64.u32 	%rd5, %r7;
	add.s64 	%rd31, %rd4, %rd5;
	max.s64 	%rd32, %rd23, %rd31;
	setp.lt.s64 	%p2, %rd31, %rd23;
	selp.u64 	%rd6, 1, 0, %p2;
	add.s64 	%rd33, %rd31, %rd6;
	sub.s64 	%rd7, %rd32, %rd33;
	and.b64  	%rd34, %rd7, -4294967296;
	setp.ne.s64 	%p3, %rd34, 0;
	@%p3 bra 	$L__BB2_3;
	cvt.u32.u64 	%r8, %rd5;
	cvt.u32.u64 	%r9, %rd7;
	div.u32 	%r10, %r9, %r8;
	cvt.u64.u32 	%rd67, %r10;
	bra.uni 	$L__BB2_4;
$L__BB2_3:
	div.u64 	%rd67, %rd7, %rd5;
$L__BB2_4:
	add.s64 	%rd11, %rd67, %rd6;
	and.b64  	%rd35, %rd11, 3;
	setp.eq.s64 	%p4, %rd35, 3;
	mov.u64 	%rd71, %rd4;
	@%p4 bra 	$L__BB2_7;
	shl.b64 	%rd69, %rd4, 4;
	add.s64 	%rd36, %rd11, 1;
	and.b64  	%rd68, %rd36, 3;
	shl.b64 	%rd40, %rd5, 4;
	mov.u64 	%rd71, %rd4;
$L__BB2_6:
	.pragma "nounroll";
	add.s64 	%rd37, %rd3, %rd69;
	add.s64 	%rd38, %rd2, %rd69;
	ld.global.v4.u32 	{%r12, %r15, %r18, %r21}, [%rd37];
	ld.global.v4.u32 	{%r13, %r16, %r19, %r22}, [%rd38];
	// begin inline asm
	{mul.f16x2 %r11,%r12,%r13;
}
	// end inline asm
	// begin inline asm
	{mul.f16x2 %r14,%r15,%r16;
}
	// end inline asm
	// begin inline asm
	{mul.f16x2 %r17,%r18,%r19;
}
	// end inline asm
	// begin inline asm
	{mul.f16x2 %r20,%r21,%r22;
}
	// end inline asm
	add.s64 	%rd39, %rd1, %rd69;
	st.global.v4.b32 	[%rd39], {%r11, %r14, %r17, %r20};
	add.s64 	%rd71, %rd71, %rd5;
	add.s64 	%rd69, %rd69, %rd40;
	add.s64 	%rd68, %rd68, -1;
	setp.ne.s64 	%p5, %rd68, 0;
	@%p5 bra 	$L__BB2_6;
$L__BB2_7:
	setp.lt.u64 	%p6, %rd11, 3;
	@%p6 bra 	$L__BB2_10;
	shl.b64 	%rd45, %rd5, 4;
	shl.b64 	%rd55, %rd5, 2;
$L__BB2_9:
	shl.b64 	%rd41, %rd71, 4;
	add.s64 	%rd42, %rd3, %rd41;
	add.s64 	%rd43, %rd2, %rd41;
	ld.global.v4.u32 	{%r24, %r27, %r30, %r33}, [%rd42];
	ld.global.v4.u32 	{%r25, %r28, %r31, %r34}, [%rd43];
	// begin inline asm
	{mul.f16x2 %r23,%r24,%r25;
}
	// end inline asm
	// begin inline asm
	{mul.f16x2 %r26,%r27,%r28;
}
	// end inline asm
	// begin inline asm
	{mul.f16x2 %r29,%r30,%r31;
}
	// end inline asm
	// begin inline asm
	{mul.f16x2 %r32,%r33,%r34;
}
	// end inline asm
	add.s64 	%rd44, %rd1, %rd41;
	st.global.v4.b32 	[%rd44], {%r23, %r26, %r29, %r32};
	add.s64 	%rd46, %rd42, %rd45;
	add.s64 	%rd47, %rd43, %rd45;
	ld.global.v4.u32 	{%r36, %r39, %r42, %r45}, [%rd46];
	ld.global.v4.u32 	{%r37, %r40, %r43, %r46}, [%rd47];
	// begin inline asm
	{mul.f16x2 %r35,%r36,%r37;
}
	// end inline asm
	// begin inline asm
	{mul.f16x2 %r38,%r39,%r40;
}
	// end inline asm
	// begin inline asm
	{mul.f16x2 %r41,%r42,%r43;
}
	// end inline asm
	// begin inline asm
	{mul.f16x2 %r44,%r45,%r46;
}
	// end inline asm
	add.s64 	%rd48, %rd44, %rd45;
	st.global.v4.b32 	[%rd48], {%r35, %r38, %r41, %r44};
	add.s64 	%rd49, %rd46, %rd45;
	add.s64 	%rd50, %rd47, %rd45;
	ld.global.v4.u32 	{%r48, %r51, %r54, %r57}, [%rd49];
	ld.global.v4.u32 	{%r49, %r52, %r55, %r58}, [%rd50];
	// begin inline asm
	{mul.f16x2 %r47,%r48,%r49;
}
	// end inline asm
	// begin inline asm
	{mul.f16x2 %r50,%r51,%r52;
}
	// end inline asm
	// begin inline asm
	{mul.f16x2 %r53,%r54,%r55;
}
	// end inline asm
	// begin inline asm
	{mul.f16x2 %r56,%r57,%r58;
}
	// end inline asm
	add.s64 	%rd51, %rd48, %rd45;
	st.global.v4.b32 	[%rd51], {%r47, %r50, %r53, %r56};
	add.s64 	%rd52, %rd49, %rd45;
	add.s64 	%rd53, %rd50, %rd45;
	ld.global.v4.u32 	{%r60, %r63, %r66, %r69}, [%rd52];
	ld.global.v4.u32 	{%r61, %r64, %r67, %r70}, [%rd53];
	// begin inline asm
	{mul.f16x2 %r59,%r60,%r61;
}
	// end inline asm
	// begin inline asm
	{mul.f16x2 %r62,%r63,%r64;
}
	// end inline asm
	// begin inline asm
	{mul.f16x2 %r65,%r66,%r67;
}
	// end inline asm
	// begin inline asm
	{mul.f16x2 %r68,%r69,%r70;
}
	// end inline asm
	add.s64 	%rd54, %rd51, %rd45;
	st.global.v4.b32 	[%rd54], {%r59, %r62, %r65, %r68};
	add.s64 	%rd71, %rd55, %rd71;
	setp.lt.s64 	%p7, %rd71, %rd23;
	@%p7 bra 	$L__BB2_9;
$L__BB2_10:
	ld.param.u64 	%rd63, [_Z12ApplyGenericILi8E13SimpleFactoryI15MultiplyFunctorI6__halfEES2_JS2_S2_EEvT0_lP6PackedIT1_XT_EEDpPKS6_IT2_XT_EElPS7_DpPKSA__param_5];
	setp.le.s64 	%p8, %rd63, %rd4;
	@%p8 bra 	$L__BB2_12;
	ld.param.u64 	%rd66, [_Z12ApplyGenericILi8E13SimpleFactoryI15MultiplyFunctorI6__halfEES2_JS2_S2_EEvT0_lP6PackedIT1_XT_EEDpPKS6_IT2_XT_EElPS7_DpPKSA__param_8];
	ld.param.u64 	%rd65, [_Z12ApplyGenericILi8E13SimpleFactoryI15MultiplyFunctorI6__halfEES2_JS2_S2_EEvT0_lP6PackedIT1_XT_EEDpPKS6_IT2_XT_EElPS7_DpPKSA__param_7];
	ld.param.u64 	%rd64, [_Z12ApplyGenericILi8E13SimpleFactoryI15MultiplyFunctorI6__halfEES2_JS2_S2_EEvT0_lP6PackedIT1_XT_EEDpPKS6_IT2_XT_EElPS7_DpPKSA__param_6];
	cvta.to.global.u64 	%rd56, %rd65;
	shl.b64 	%rd57, %rd4, 1;
	add.s64 	%rd58, %rd56, %rd57;
	ld.global.u16 	%rs2, [%rd58];
	cvta.to.global.u64 	%rd59, %rd66;
	add.s64 	%rd60, %rd59, %rd57;
	ld.global.u16 	%rs3, [%rd60];
	// begin inline asm
	{mul.f16 %rs1,%rs2,%rs3;
}
	// end inline asm
	cvta.to.global.u64 	%rd61, %rd64;
	add.s64 	%rd62, %rd61, %rd57;
	st.global.u16 	[%rd62], %rs1;
$L__BB2_12:
	ret;

}
	// .globl	_Z12ApplyGenericILi1E13SimpleFactoryI15MultiplyFunctorI6__halfEES2_JS2_S2_EEvT0_lP6PackedIT1_XT_EEDpPKS6_IT2_XT_EElPS7_DpPKSA_
.visible .entry _Z12ApplyGenericILi1E13SimpleFactoryI15MultiplyFunctorI6__halfEES2_JS2_S2_EEvT0_lP6PackedIT1_XT_EEDpPKS6_IT2_XT_EElPS7_DpPKSA_(
	.param .align 1 .b8 _Z12ApplyGenericILi1E13SimpleFactoryI15MultiplyFunctorI6__halfEES2_JS2_S2_EEvT0_lP6PackedIT1_XT_EEDpPKS6_IT2_XT_EElPS7_DpPKSA__param_0[1],
	.param .u64 _Z12ApplyGenericILi1E13SimpleFactoryI15MultiplyFunctorI6__halfEES2_JS2_S2_EEvT0_lP6PackedIT1_XT_EEDpPKS6_IT2_XT_EElPS7_DpPKSA__param_1,
	.param .u64 .ptr .align 1 _Z12ApplyGenericILi1E13SimpleFactoryI15MultiplyFunctorI6__halfEES2_JS2_S2_EEvT0_lP6PackedIT1_XT_EEDpPKS6_IT2_XT_EElPS7_DpPKSA__param_2,
	.param .u64 .ptr .align 1 _Z12ApplyGenericILi1E13SimpleFactoryI15MultiplyFunctorI6__halfEES2_JS2_S2_EEvT0_lP6PackedIT1_XT_EEDpPKS6_IT2_XT_EElPS7_DpPKSA__param_3,
	.param .u64 .ptr .align 1 _Z12ApplyGenericILi1E13SimpleFactoryI15MultiplyFunctorI6__halfEES2_JS2_S2_EEvT0_lP6PackedIT1_XT_EEDpPKS6_IT2_XT_EElPS7_DpPKSA__param_4,
	.param .u64 _Z12ApplyGenericILi1E13SimpleFactoryI15MultiplyFunctorI6__halfEES2_JS2_S2_EEvT0_lP6PackedIT1_XT_EEDpPKS6_IT2_XT_EElPS7_DpPKSA__param_5,
	.param .u64 .ptr .align 1 _Z12ApplyGenericILi1E13SimpleFactoryI15MultiplyFunctorI6__halfEES2_JS2_S2_EEvT0_lP6PackedIT1_XT_EEDpPKS6_IT2_XT_EElPS7_DpPKSA__param_6,
	.param .u64 .ptr .align 1 _Z12ApplyGenericILi1E13SimpleFactoryI15MultiplyFunctorI6__halfEES2_JS2_S2_EEvT0_lP6PackedIT1_XT_EEDpPKS6_IT2_XT_EElPS7_DpPKSA__param_7,
	.param .u64 .ptr .align 1 _Z12ApplyGenericILi1E13SimpleFactoryI15MultiplyFunctorI6__halfEES2_JS2_S2_EEvT0_lP6PackedIT1_XT_EEDpPKS6_IT2_XT_EElPS7_DpPKSA__param_8
)
.maxntid 256
{
	.reg .pred 	%p<9>;
	.reg .b16 	%rs<19>;
	.reg .b32 	%r<11>;
	.reg .b64 	%rd<70>;

	ld.param.u64 	%rd23, [_Z12ApplyGenericILi1E13SimpleFactoryI15MultiplyFunctorI6__halfEES2_JS2_S2_EEvT0_lP6PackedIT1_XT_EEDpPKS6_IT2_XT_EElPS7_DpPKSA__param_1];
	ld.param.u64 	%rd28, [_Z12ApplyGenericILi1E13SimpleFactoryI15MultiplyFunctorI6__halfEES2_JS2_S2_EEvT0_lP6PackedIT1_XT_EEDpPKS6_IT2_XT_EElPS7_DpPKSA__param_2];
	ld.param.u64 	%rd29, [_Z12ApplyGenericILi1E13SimpleFactoryI15MultiplyFunctorI6__halfEES2_JS2_S2_EEvT0_lP6PackedIT1_XT_EEDpPKS6_IT2_XT_EElPS7_DpPKSA__param_3];
	ld.param.u64 	%rd30, [_Z12ApplyGenericILi1E13SimpleFactoryI15MultiplyFunctorI6__halfEES2_JS2_S2_EEvT0_lP6PackedIT1_XT_EEDpPKS6_IT2_XT_EElPS7_DpPKSA__param_4];
	ld.param.u64 	%rd25, [_Z12ApplyGenericILi1E13SimpleFactoryI15MultiplyFunctorI6__halfEES2_JS2_S2_EEvT0_lP6PackedIT1_XT_EEDpPKS6_IT2_XT_EElPS7_DpPKSA__param_6];
	ld.param.u64 	%rd26, [_Z12ApplyGenericILi1E13SimpleFactoryI15MultiplyFunctorI6__halfEES2_JS2_S2_EEvT0_lP6PackedIT1_XT_EEDpPKS6_IT2_XT_EElPS7_DpPKSA__param_7];
	ld.param.u64 	%rd27, [_Z12ApplyGenericILi1E13SimpleFactoryI15MultiplyFunctorI6__halfEES2_JS2_S2_EEvT0_lP6PackedIT1_XT_EEDpPKS6_IT2_XT_EElPS7_DpPKSA__param_8];
	cvta.to.global.u64 	%rd1, %rd28;
	cvta.to.global.u64 	%rd2, %rd30;
	cvta.to.global.u64 	%rd3, %rd29;
	mov.u32 	%r1, %ctaid.x;
	shl.b32 	%r2, %r1, 8;
	mov.u32 	%r3, %tid.x;
	or.b32  	%r4, %r2, %r3;
	cvt.s64.s32 	%rd4, %r4;
	setp.le.s64 	%p1, %rd23, %rd4;
	@%p1 bra 	$L__BB3_10;
	mov.u32 	%r5, %ntid.x;
	mov.u32 	%r6, %nctaid.x;
	mul.lo.s32 	%r7, %r5, %r6;
	cvt.u64.u32 	%rd5, %r7;
	add.s64 	%rd31, %rd4, %rd5;
	max.s64 	%rd32, %rd23, %rd31;
	setp.lt.s64 	%p2, %rd31, %rd23;
	selp.u64 	%rd6, 1, 0, %p2;
	add.s64 	%rd33, %rd31, %rd6;
	sub.s64 	%rd7, %rd32, %rd33;
	and.b64  	%rd34, %rd7, -4294967296;
	setp.ne.s64 	%p3, %rd34, 0;
	@%p3 bra 	$L__BB3_3;
	cvt.u32.u64 	%r8, %rd5;
	cvt.u32.u64 	%r9, %rd7;
	div.u32 	%r10, %r9, %r8;
	cvt.u64.u32 	%rd64, %r10;
	bra.uni 	$L__BB3_4;
$L__BB3_3:
	div.u64 	%rd64, %rd7, %rd5;
$L__BB3_4:
	add.s64 	%rd11, %rd64, %rd6;
	and.b64  	%rd35, %rd11, 3;
	setp.eq.s64 	%p4, %rd35, 3;
	mov.u64 	%rd68, %rd4;
	@%p4 bra 	$L__BB3_7;
	shl.b64 	%rd66, %rd4, 1;
	add.s64 	%rd36, %rd11, 1;
	and.b64  	%rd65, %rd36, 3;
	shl.b64 	%rd40, %rd5, 1;
	mov.u64 	%rd68, %rd4;
$L__BB3_6:
	.pragma "nounroll";
	add.s64 	%rd37, %rd3, %rd66;
	ld.global.u16 	%rs2, [%rd37];
	add.s64 	%rd38, %rd2, %rd66;
	ld.global.u16 	%rs3, [%rd38];
	// begin inline asm
	{mul.f16 %rs1,%rs2,%rs3;
}
	// end inline asm
	add.s64 	%rd39, %rd1, %rd66;
	st.global.u16 	[%rd39], %rs1;
	add.s64 	%rd68, %rd68, %rd5;
	add.s64 	%rd66, %rd66, %rd40;
	add.s64 	%rd65, %rd65, -1;
	setp.ne.s64 	%p5, %rd65, 0;
	@%p5 bra 	$L__BB3_6;
$L__BB3_7:
	setp.lt.u64 	%p6, %rd11, 3;
	@%p6 bra 	$L__BB3_10;
	shl.b64 	%rd45, %rd5, 1;
	shl.b64 	%rd55, %rd5, 2;
$L__BB3_9:
	shl.b64 	%rd41, %rd68, 1;
	add.s64 	%rd42, %rd3, %rd41;
	ld.global.u16 	%rs5, [%rd42];
	add.s64 	%rd43, %rd2, %rd41;
	ld.global.u16 	%rs6, [%rd43];
	// begin inline asm
	{mul.f16 %rs4,%rs5,%rs6;
}
	// end inline asm
	add.s64 	%rd44, %rd1, %rd41;
	st.global.u16 	[%rd44], %rs4;
	add.s64 	%rd46, %rd42, %rd45;
	ld.global.u16 	%rs8, [%rd46];
	add.s64 	%rd47, %rd43, %rd45;
	ld.global.u16 	%rs9, [%rd47];
	// begin inline asm
	{mul.f16 %rs7,%rs8,%rs9;
}
	// end inline asm
	add.s64 	%rd48, %rd44, %rd45;
	st.global.u16 	[%rd48], %rs7;
	add.s64 	%rd49, %rd46, %rd45;
	ld.global.u16 	%rs11, [%rd49];
	add.s64 	%rd50, %rd47, %rd45;
	ld.global.u16 	%rs12, [%rd50];
	// begin inline asm
	{mul.f16 %rs10,%rs11,%rs12;
}
	// end inline asm
	add.s64 	%rd51, %rd48, %rd45;
	st.global.u16 	[%rd51], %rs10;
	add.s64 	%rd52, %rd49, %rd45;
	ld.global.u16 	%rs14, [%rd52];
	add.s64 	%rd53, %rd50, %rd45;
	ld.global.u16 	%rs15, [%rd53];
	// begin inline asm
	{mul.f16 %rs13,%rs14,%rs15;
}
	// end inline asm
	add.s64 	%rd54, %rd51, %rd45;
	st.global.u16 	[%rd54], %rs13;
	add.s64 	%rd68, %rd55, %rd68;
	setp.lt.s64 	%p7, %rd68, %rd23;
	@%p7 bra 	$L__BB3_9;
$L__BB3_10:
	ld.param.u64 	%rd63, [_Z12ApplyGenericILi1E13SimpleFactoryI15MultiplyFunctorI6__halfEES2_JS2_S2_EEvT0_lP6PackedIT1_XT_EEDpPKS6_IT2_XT_EElPS7_DpPKSA__param_5];
	setp.le.s64 	%p8, %rd63, %rd4;
	@%p8 bra 	$L__BB3_12;
	cvta.to.global.u64 	%rd56, %rd26;
	shl.b64 	%rd57, %rd4, 1;
	add.s64 	%rd58, %rd56, %rd57;
	ld.global.u16 	%rs17, [%rd58];
	cvta.to.global.u64 	%rd59, %rd27;
	add.s64 	%rd60, %rd59, %rd57;
	ld.global.u16 	%rs18, [%rd60];
	// begin inline asm
	{mul.f16 %rs16,%rs17,%rs18;
}
	// end inline asm
	cvta.to.global.u64 	%rd61, %rd25;
	add.s64 	%rd62, %rd61, %rd57;
	st.global.u16 	[%rd62], %rs16;
$L__BB3_12:
	ret;

}


// ===== COMPILED SASS (sm_100) =====

	.target	sm_100

	.elftype	@"ET_EXEC"


//--------------------- .note.nv.tkinfo           --------------------------
	.section	.note.nv.tkinfo,"",@"SHT_NOTE"
	.sectionflags	@"SHF_NOTE_NV_TKINFO"
	.tkinfo
        /*0018*/ 	.word	0x00000002
        /*0030*/ 	.string	""
        /*0030*/ 	.string	"ptxas"
        /*0030*/ 	.string	"Cuda compilation tools, release 13.0, V13.0.88"
        /*0030*/ 	.string	"Build cuda_13.0.r13.0/compiler.36424714_0"
        /*0030*/ 	.string	"-arch sm_100 -m 64 "



//--------------------- .note.nv.cuinfo           --------------------------
	.section	.note.nv.cuinfo,"",@"SHT_NOTE"
	.sectionflags	@"SHF_NOTE_NV_CUINFO"
        /*0018*/ 	.short	0x0002
        /*001a*/ 	.short	0x0064
        /*001c*/ 	.short	0x0082
	.zero		2


//--------------------- .nv.info                  --------------------------
	.section	.nv.info,"",@"SHT_CUDA_INFO"
	.align	4


	//----- nvinfo : EIATTR_REGCOUNT
	.align		4
        /*0000*/ 	.byte	0x04, 0x2f
        /*0002*/ 	.short	(.L_1 - .L_0)
	.align		4
.L_0:
        /*0004*/ 	.word	index@(_Z3mulI6__halfEvPT_S2_S2_)
        /*0008*/ 	.word	0x0000000c


	//----- nvinfo : EIATTR_FRAME_SIZE
	.align		4
.L_1:
        /*000c*/ 	.byte	0x04, 0x11
        /*000e*/ 	.short	(.L_3 - .L_2)
	.align		4
.L_2:
        /*0010*/ 	.word	index@(_Z3mulI6__halfEvPT_S2_S2_)
        /*0014*/ 	.word	0x00000000


	//----- nvinfo : EIATTR_REGCOUNT
	.align		4
.L_3:
        /*0018*/ 	.byte	0x04, 0x2f
        /*001a*/ 	.short	(.L_5 - .L_4)
	.align		4
.L_4:
        /*001c*/ 	.word	index@(_Z13mul_coalescedILi8EEvP6__halfS1_S1_l)
        /*0020*/ 	.word	0x00000018


	//----- nvinfo : EIATTR_FRAME_SIZE
	.align		4
.L_5:
        /*0024*/ 	.byte	0x04, 0x11
        /*0026*/ 	.short	(.L_7 - .L_6)
	.align		4
.L_6:
        /*0028*/ 	.word	index@(_Z13mul_coalescedILi8EEvP6__halfS1_S1_l)
        /*002c*/ 	.word	0x00000000


	//----- nvinfo : EIATTR_REGCOUNT
	.align		4
.L_7:
        /*0030*/ 	.byte	0x04, 0x2f
        /*0032*/ 	.short	(.L_9 - .L_8)
	.align		4
.L_8:
        /*0034*/ 	.word	index@(_Z12ApplyGenericILi8E13SimpleFactoryI15MultiplyFunctorI6__halfEES2_JS2_S2_EEvT0_lP6PackedIT1_XT_EEDpPKS6_IT2_XT_EElPS7_DpPKSA_)
        /*0038*/ 	.word	0x00000020


	//----- nvinfo : EIATTR_FRAME_SIZE
	.align		4
.L_9:
        /*003c*/ 	.byte	0x04, 0x11
        /*003e*/ 	.short	(.L_11 - .L_10)
	.align		4
.L_10:
        /*0040*/ 	.word	index@($__internal_1_$__cuda_sm20_div_u64)
        /*0044*/ 	.word	0x00000000


	//----- nvinfo : EIATTR_FRAME_SIZE
	.align		4
.L_11:
        /*0048*/ 	.byte	0x04, 0x11
        /*004a*/ 	.short	(.L_13 - .L_12)
	.align		4
.L_12:
        /*004c*/ 	.word	index@(_Z12ApplyGenericILi8E13SimpleFactoryI15MultiplyFunctorI6__halfEES2_JS2_S2_EEvT0_lP6PackedIT1_XT_EEDpPKS6_IT2_XT_EElPS7_DpPKSA_)
        /*0050*/ 	.word	0x00000000


	//----- nvinfo : EIATTR_REGCOUNT
	.align		4
.L_13:
        /*0054*/ 	.byte	0x04, 0x2f
        /*0056*/ 	.short	(.L_15 - .L_14)
	.align		4
.L_14:
        /*0058*/ 	.word	index@(_Z12ApplyGenericILi1E13SimpleFactoryI15MultiplyFunctorI6__halfEES2_JS2_S2_EEvT0_lP6PackedIT1_XT_EEDpPKS6_IT2_XT_EElPS7_DpPKSA_)
        /*005c*/ 	.word	0x00000017


	//----- nvinfo : EIATTR_FRAME_SIZE
	.align		4
.L_15:
        /*0060*/ 	.byte	0x04, 0x11
        /*0062*/ 	.short	(.L_17 - .L_16)
	.align		4
.L_16:
        /*0064*/ 	.word	index@($__internal_0_$__cuda_sm20_div_u64)
        /*0068*/ 	.word	0x00000000


	//----- nvinfo : EIATTR_FRAME_SIZE
	.align		4
.L_17:
        /*006c*/ 	.byte	0x04, 0x11
        /*006e*/ 	.short	(.L_19 - .L_18)
	.align		4
.L_18:
        /*0070*/ 	.word	index@(_Z12ApplyGenericILi1E13SimpleFactoryI15MultiplyFunctorI6__halfEES2_JS2_S2_EEvT0_lP6PackedIT1_XT_EEDpPKS6_IT2_XT_EElPS7_DpPKSA_)
        /*0074*/ 	.word	0x00000000


	//----- nvinfo : EIATTR_MIN_STACK_SIZE
	.align		4
.L_19:
        /*0078*/ 	.byte	0x04, 0x12
        /*007a*/ 	.short	(.L_21 - .L_20)
	.align		4
.L_20:
        /*007c*/ 	.word	index@(_Z12ApplyGenericILi1E13SimpleFactoryI15MultiplyFunctorI6__halfEES2_JS2_S2_EEvT0_lP6PackedIT1_XT_EEDpPKS6_IT2_XT_EElPS7_DpPKSA_)
        /*0080*/ 	.word	0x00000000


	//----- nvinfo : EIATTR_MIN_STACK_SIZE
	.align		4
.L_21:
        /*0084*/ 	.byte	0x04, 0x12
        /*0086*/ 	.short	(.L_23 - .L_22)
	.align		4
.L_22:
        /*0088*/ 	.word	index@(_Z12ApplyGenericILi8E13SimpleFactoryI15MultiplyFunctorI6__halfEES2_JS2_S2_EEvT0_lP6PackedIT1_XT_EEDpPKS6_IT2_XT_EElPS7_DpPKSA_)
        /*008c*/ 	.word	0x00000000


	//----- nvinfo : EIATTR_MIN_STACK_SIZE
	.align		4
.L_23:
        /*0090*/ 	.byte	0x04, 0x12
        /*0092*/ 	.short	(.L_25 - .L_24)
	.align		4
.L_24:
        /*0094*/ 	.word	index@(_Z13mul_coalescedILi8EEvP6__halfS1_S1_l)
        /*0098*/ 	.word	0x00000000


	//----- nvinfo : EIATTR_MIN_STACK_SIZE
	.align		4
.L_25:
        /*009c*/ 	.byte	0x04, 0x12
        /*009e*/ 	.short	(.L_27 - .L_26)
	.align		4
.L_26:
        /*00a0*/ 	.word	index@(_Z3mulI6__halfEvPT_S2_S2_)
        /*00a4*/ 	.word	0x00000000
.L_27:


//--------------------- .nv.compat                --------------------------
	.section	.nv.compat,"",@"SHT_CUDA_COMPAT_INFO"
	.align	4
        /*0000*/ 	.byte	0x02, 0x09, 0x00, 0x00, 0x02, 0x02, 0x01, 0x00, 0x02, 0x05, 0x05, 0x00, 0x03, 0x07, 0x01, 0x01
        /*0010*/ 	.byte	0x02, 0x03, 0x00, 0x00, 0x02, 0x06, 0x01, 0x00, 0x04, 0x0b, 0x08, 0x00, 0x09, 0x00, 0x00, 0x00
        /*0020*/ 	.byte	0x00, 0x00, 0x00, 0x00


//--------------------- .nv.info._Z12ApplyGenericILi1E13SimpleFactoryI15MultiplyFunctorI6__halfEES2_JS2_S2_EEvT0_lP6PackedIT1_XT_EEDpPKS6_IT2_XT_EElPS7_DpPKSA_ --------------------------
	.section	.nv.info._Z12ApplyGenericILi1E13SimpleFactoryI15MultiplyFunctorI6__halfEES2_JS2_S2_EEvT0_lP6PackedIT1_XT_EEDpPKS6_IT2_XT_EElPS7_DpPKSA_,"",@"SHT_CUDA_INFO"
	.sectionflags	@""
	.align	4


	//----- nvinfo : EIATTR_CUDA_API_VERSION
	.align		4
        /*0000*/ 	.byte	0x04, 0x37
        /*0002*/ 	.short	(.L_29 - .L_28)
.L_28:
        /*0004*/ 	.word	0x00000082


	//----- nvinfo : EIATTR_KPARAM_INFO
	.align		4
.L_29:
        /*0008*/ 	.byte	0x04, 0x17
        /*000a*/ 	.short	(.L_31 - .L_30)
.L_30:
        /*000c*/ 	.word	0x00000000
        /*0010*/ 	.short	0x0008
        /*0012*/ 	.short	0x0040
        /*0014*/ 	.byte	0x00, 0xf5, 0x21, 0x00


	//----- nvinfo : EIATTR_KPARAM_INFO
	.align		4
.L_31:
        /*0018*/ 	.byte	0x04, 0x17
        /*001a*/ 	.short	(.L_33 - .L_32)
.L_32:
        /*001c*/ 	.word	0x00000000
        /*0020*/ 	.short	0x0007
        /*0022*/ 	.short	0x0038
        /*0024*/ 	.byte	0x00, 0xf5, 0x21, 0x00


	//----- nvinfo : EIATTR_KPARAM_INFO
	.align		4
.L_33:
        /*0028*/ 	.byte	0x04, 0x17
        /*002a*/ 	.short	(.L_35 - .L_34)
.L_34:
        /*002c*/ 	.word	0x00000000
        /*0030*/ 	.short	0x0006
        /*0032*/ 	.short	0x0030
        /*0034*/ 	.byte	0x00, 0xf5, 0x21, 0x00


	//----- nvinfo : EIATTR_KPARAM_INFO
	.align		4
.L_35:
        /*0038*/ 	.byte	0x04, 0x17
        /*003a*/ 	.short	(.L_37 - .L_36)
.L_36:
        /*003c*/ 	.word	0x00000000
        /*0040*/ 	.short	0x0005
        /*0042*/ 	.short	0x0028
        /*0044*/ 	.byte	0x00, 0xf0, 0x21, 0x00


	//----- nvinfo : EIATTR_KPARAM_INFO
	.align		4
.L_37:
        /*0048*/ 	.byte	0x04, 0x17
        /*004a*/ 	.short	(.L_39 - .L_38)
.L_38:
        /*004c*/ 	.word	0x00000000
        /*0050*/ 	.short	0x0004
        /*0052*/ 	.short	0x0020
        /*0054*/ 	.byte	0x00, 0xf5, 0x21, 0x00


	//----- nvinfo : EIATTR_KPARAM_INFO
	.align		4
.L_39:
        /*0058*/ 	.byte	0x04, 0x17
        /*005a*/ 	.short	(.L_41 - .L_40)
.L_40:
        /*005c*/ 	.word	0x00000000
        /*0060*/ 	.short	0x0003
        /*0062*/ 	.short	0x0018
        /*0064*/ 	.byte	0x00, 0xf5, 0x21, 0x00


	//----- nvinfo : EIATTR_KPARAM_INFO
	.align		4
.L_41:
        /*0068*/ 	.byte	0x04, 0x17
        /*006a*/ 	.short	(.L_43 - .L_42)
.L_42:
        /*006c*/ 	.word	0x00000000
        /*0070*/ 	.short	0x0002
        /*0072*/ 	.short	0x0010
        /*0074*/ 	.byte	0x00, 0xf5, 0x21, 0x00


	//----- nvinfo : EIATTR_KPARAM_INFO
	.align		4
.L_43:
        /*0078*/ 	.byte	0x04, 0x17
        /*007a*/ 	.short	(.L_45 - .L_44)
.L_44:
        /*007c*/ 	.word	0x00000000
        /*0080*/ 	.short	0x0001
        /*0082*/ 	.short	0x0008
        /*0084*/ 	.byte	0x00, 0xf0, 0x21, 0x00


	//----- nvinfo : EIATTR_KPARAM_INFO
	.align		4
.L_45:
        /*0088*/ 	.byte	0x04, 0x17
        /*008a*/ 	.short	(.L_47 - .L_46)
.L_46:
        /*008c*/ 	.word	0x00000000
        /*0090*/ 	.short	0x0000
        /*0092*/ 	.short	0x0000
        /*0094*/ 	.byte	0x00, 0xf0, 0x05, 0x00


	//----- nvinfo : EIATTR_SPARSE_MMA_MASK
	.align		4
.L_47:
        /*0098*/ 	.byte	0x03, 0x50
        /*009a*/ 	.short	0x0000


	//----- nvinfo : EIATTR_MAXREG_COUNT
	.align		4
        /*009c*/ 	.byte	0x03, 0x1b
        /*009e*/ 	.short	0x00ff


	//----- nvinfo : EIATTR_MERCURY_ISA_VERSION
	.align		4
        /*00a0*/ 	.byte	0x03, 0x5f
        /*00a2*/ 	.short	0x0101


	//----- nvinfo : EIATTR_VRC_CTA_INIT_COUNT
	.align		4
        /*00a4*/ 	.byte	0x02, 0x4a
	.zero		1
	.zero		1


	//----- nvinfo : EIATTR_EXIT_INSTR_OFFSETS
	.align		4
        /*00a8*/ 	.byte	0x04, 0x1c
        /*00aa*/ 	.short	(.L_49 - .L_48)


	//   ....[0]....
.L_48:
        /*00ac*/ 	.word	0x00000990


	//   ....[1]....
        /*00b0*/ 	.word	0x00000a80


	//----- nvinfo : EIATTR_MAX_THREADS
	.align		4
.L_49:
        /*00b4*/ 	.byte	0x04, 0x05
        /*00b6*/ 	.short	(.L_51 - .L_50)
.L_50:
        /*00b8*/ 	.word	0x00000100
        /*00bc*/ 	.word	0x00000001
        /*00c0*/ 	.word	0x00000001


	//----- nvinfo : EIATTR_CRS_STACK_SIZE
	.align		4
.L_51:
        /*00c4*/ 	.byte	0x04, 0x1e
        /*00c6*/ 	.short	(.L_53 - .L_52)
.L_52:
        /*00c8*/ 	.word	0x00000000


	//----- nvinfo : EIATTR_CBANK_PARAM_SIZE
	.align		4
.L_53:
        /*00cc*/ 	.byte	0x03, 0x19
        /*00ce*/ 	.short	0x0048


	//----- nvinfo : EIATTR_PARAM_CBANK
	.align		4
        /*00d0*/ 	.byte	0x04, 0x0a
        /*00d2*/ 	.short	(.L_55 - .L_54)
	.align		4
.L_54:
        /*00d4*/ 	.word	index@(.nv.constant0._Z12ApplyGenericILi1E13SimpleFactoryI15MultiplyFunctorI6__halfEES2_JS2_S2_EEvT0_lP6PackedIT1_XT_EEDpPKS6_IT2_XT_EElPS7_DpPKSA_)
        /*00d8*/ 	.short	0x0380
        /*00da*/ 	.short	0x0048


	//----- nvinfo : EIATTR_SW_WAR
	.align		4
.L_55:
        /*00dc*/ 	.byte	0x04, 0x36
        /*00de*/ 	.short	(.L_57 - .L_56)
.L_56:
        /*00e0*/ 	.word	0x00000008
.L_57:


//--------------------- .nv.info._Z12ApplyGenericILi8E13SimpleFactoryI15MultiplyFunctorI6__halfEES2_JS2_S2_EEvT0_lP6PackedIT1_XT_EEDpPKS6_IT2_XT_EElPS7_DpPKSA_ --------------------------
	.section	.nv.info._Z12ApplyGenericILi8E13SimpleFactoryI15MultiplyFunctorI6__halfEES2_JS2_S2_EEvT0_lP6PackedIT1_XT_EEDpPKS6_IT2_XT_EElPS7_DpPKSA_,"",@"SHT_CUDA_INFO"
	.sectionflags	@""
	.align	4


	//----- nvinfo : EIATTR_CUDA_API_VERSION
	.align		4
        /*0000*/ 	.byte	0x04, 0x37
        /*0002*/ 	.short	(.L_59 - .L_58)
.L_58:
        /*0004*/ 	.word	0x00000082


	//----- nvinfo : EIATTR_KPARAM_INFO
	.align		4
.L_59:
        /*0008*/ 	.byte	0x04, 0x17
        /*000a*/ 	.short	(.L_61 - .L_60)
.L_60:
        /*000c*/ 	.word	0x00000000
        /*0010*/ 	.short	0x0008
        /*0012*/ 	.short	0x0040
        /*0014*/ 	.byte	0x00, 0xf5, 0x21, 0x00


	//----- nvinfo : EIATTR_KPARAM_INFO
	.align		4
.L_61:
        /*0018*/ 	.byte	0x04, 0x17
        /*001a*/ 	.short	(.L_63 - .L_62)
.L_62:
        /*001c*/ 	.word	0x00000000
        /*0020*/ 	.short	0x0007
        /*0022*/ 	.short	0x0038
        /*0024*/ 	.byte	0x00, 0xf5, 0x21, 0x00


	//----- nvinfo : EIATTR_KPARAM_INFO
	.align		4
.L_63:
        /*0028*/ 	.byte	0x04, 0x17
        /*002a*/ 	.short	(.L_65 - .L_64)
.L_64:
        /*002c*/ 	.word	0x00000000
        /*0030*/ 	.short	0x0006
        /*0032*/ 	.short	0x0030
        /*0034*/ 	.byte	0x00, 0xf5, 0x21, 0x00


	//----- nvinfo : EIATTR_KPARAM_INFO
	.align		4
.L_65:
        /*0038*/ 	.byte	0x04, 0x17
        /*003a*/ 	.short	(.L_67 - .L_66)
.L_66:
        /*003c*/ 	.word	0x00000000
        /*0040*/ 	.short	0x0005
        /*0042*/ 	.short	0x0028
        /*0044*/ 	.byte	0x00, 0xf0, 0x21, 0x00


	//----- nvinfo : EIATTR_KPARAM_INFO
	.align		4
.L_67:
        /*0048*/ 	.byte	0x04, 0x17
        /*004a*/ 	.short	(.L_69 - .L_68)
.L_68:
        /*004c*/ 	.word	0x00000000
        /*0050*/ 	.short	0x0004
        /*0052*/ 	.short	0x0020
        /*0054*/ 	.byte	0x00, 0xf5, 0x21, 0x00


	//----- nvinfo : EIATTR_KPARAM_INFO
	.align		4
.L_69:
        /*0058*/ 	.byte	0x04, 0x17
        /*005a*/ 	.short	(.L_71 - .L_70)
.L_70:
        /*005c*/ 	.word	0x00000000
        /*0060*/ 	.short	0x0003
        /*0062*/ 	.short	0x0018
        /*0064*/ 	.byte	0x00, 0xf5, 0x21, 0x00


	//----- nvinfo : EIATTR_KPARAM_INFO
	.align		4
.L_71:
        /*0068*/ 	.byte	0x04, 0x17
        /*006a*/ 	.short	(.L_73 - .L_72)
.L_72:
        /*006c*/ 	.word	0x00000000
        /*0070*/ 	.short	0x0002
        /*0072*/ 	.short	0x0010
        /*0074*/ 	.byte	0x00, 0xf5, 0x21, 0x00


	//----- nvinfo : EIATTR_KPARAM_INFO
	.align		4
.L_73:
        /*0078*/ 	.byte	0x04, 0x17
        /*007a*/ 	.short	(.L_75 - .L_74)
.L_74:
        /*007c*/ 	.word	0x00000000
        /*0080*/ 	.short	0x0001
        /*0082*/ 	.short	0x0008
        /*0084*/ 	.byte	0x00, 0xf0, 0x21, 0x00


	//----- nvinfo : EIATTR_KPARAM_INFO
	.align		4
.L_75:
        /*0088*/ 	.byte	0x04, 0x17
        /*008a*/ 	.short	(.L_77 - .L_76)
.L_76:
        /*008c*/ 	.word	0x00000000
        /*0090*/ 	.short	0x0000
        /*0092*/ 	.short	0x0000
        /*0094*/ 	.byte	0x00, 0xf0, 0x05, 0x00


	//----- nvinfo : EIATTR_SPARSE_MMA_MASK
	.align		4
.L_77:
        /*0098*/ 	.byte	0x03, 0x50
        /*009a*/ 	.short	0x0000


	//----- nvinfo : EIATTR_MAXREG_COUNT
	.align		4
        /*009c*/ 	.byte	0x03, 0x1b
        /*009e*/ 	.short	0x00ff


	//----- nvinfo : EIATTR_MERCURY_ISA_VERSION
	.align		4
        /*00a0*/ 	.byte	0x03, 0x5f
        /*00a2*/ 	.short	0x0101


	//----- nvinfo : EIATTR_VRC_CTA_INIT_COUNT
	.align		4
        /*00a4*/ 	.byte	0x02, 0x4a
	.zero		1
	.zero		1


	//----- nvinfo : EIATTR_EXIT_INSTR_OFFSETS
	.align		4
        /*00a8*/ 	.byte	0x04, 0x1c
        /*00aa*/ 	.short	(.L_79 - .L_78)


	//   ....[0]....
.L_78:
        /*00ac*/ 	.word	0x00000a60


	//   ....[1]....
        /*00b0*/ 	.word	0x00000b50


	//----- nvinfo : EIATTR_MAX_THREADS
	.align		4
.L_79:
        /*00b4*/ 	.byte	0x04, 0x05
        /*00b6*/ 	.short	(.L_81 - .L_80)
.L_80:
        /*00b8*/ 	.word	0x00000100
        /*00bc*/ 	.word	0x00000001
        /*00c0*/ 	.word	0x00000001


	//----- nvinfo : EIATTR_CRS_STACK_SIZE
	.align		4
.L_81:
        /*00c4*/ 	.byte	0x04, 0x1e
        /*00c6*/ 	.short	(.L_83 - .L_82)
.L_82:
        /*00c8*/ 	.word	0x00000000


	//----- nvinfo : EIATTR_CBANK_PARAM_SIZE
	.align		4
.L_83:
        /*00cc*/ 	.byte	0x03, 0x19
        /*00ce*/ 	.short	0x0048


	//----- nvinfo : EIATTR_PARAM_CBANK
	.align		4
        /*00d0*/ 	.byte	0x04, 0x0a
        /*00d2*/ 	.short	(.L_85 - .L_84)
	.align		4
.L_84:
        /*00d4*/ 	.word	index@(.nv.constant0._Z12ApplyGenericILi8E13SimpleFactoryI15MultiplyFunctorI6__halfEES2_JS2_S2_EEvT0_lP6PackedIT1_XT_EEDpPKS6_IT2_XT_EElPS7_DpPKSA_)
        /*00d8*/ 	.short	0x0380
        /*00da*/ 	.short	0x0048


	//----- nvinfo : EIATTR_SW_WAR
	.align		4
.L_85:
        /*00dc*/ 	.byte	0x04, 0x36
        /*00de*/ 	.short	(.L_87 - .L_86)
.L_86:
        /*00e0*/ 	.word	0x00000008
.L_87:


//--------------------- .nv.info._Z13mul_coalescedILi8EEvP6__halfS1_S1_l --------------------------
	.section	.nv.info._Z13mul_coalescedILi8EEvP6__halfS1_S1_l,"",@"SHT_CUDA_INFO"
	.sectionflags	@""
	.align	4


	//----- nvinfo : EIATTR_CUDA_API_VERSION
	.align		4
        /*0000*/ 	.byte	0x04, 0x37
        /*0002*/ 	.short	(.L_89 - .L_88)
.L_88:
        /*0004*/ 	.word	0x00000082


	//----- nvinfo : EIATTR_KPARAM_INFO
	.align		4
.L_89:
        /*0008*/ 	.byte	0x04, 0x17
        /*000a*/ 	.short	(.L_91 - .L_90)
.L_90:
        /*000c*/ 	.word	0x00000000
        /*0010*/ 	.short	0x0003
        /*0012*/ 	.short	0x0018
        /*0014*/ 	.byte	0x00, 0xf0, 0x21, 0x00


	//----- nvinfo : EIATTR_KPARAM_INFO
	.align		4
.L_91:
        /*0018*/ 	.byte	0x04, 0x17
        /*001a*/ 	.short	(.L_93 - .L_92)
.L_92:
        /*001c*/ 	.word	0x00000000
        /*0020*/ 	.short	0x0002
        /*0022*/ 	.short	0x0010
        /*0024*/ 	.byte	0x00, 0xf5, 0x21, 0x00


	//----- nvinfo : EIATTR_KPARAM_INFO
	.align		4
.L_93:
        /*0028*/ 	.byte	0x04, 0x17
        /*002a*/ 	.short	(.L_95 - .L_94)
.L_94:
        /*002c*/ 	.word	0x00000000
        /*0030*/ 	.short	0x0001
        /*0032*/ 	.short	0x0008
        /*0034*/ 	.byte	0x00, 0xf5, 0x21, 0x00


	//----- nvinfo : EIATTR_KPARAM_INFO
	.align		4
.L_95:
        /*0038*/ 	.byte	0x04, 0x17
        /*003a*/ 	.short	(.L_97 - .L_96)
.L_96:
        /*003c*/ 	.word	0x00000000
        /*0040*/ 	.short	0x0000
        /*0042*/ 	.short	0x0000
        /*0044*/ 	.byte	0x00, 0xf5, 0x21, 0x00


	//----- nvinfo : EIATTR_SPARSE_MMA_MASK
	.align		4
.L_97:
        /*0048*/ 	.byte	0x03, 0x50
        /*004a*/ 	.short	0x0000


	//----- nvinfo : EIATTR_MAXREG_COUNT
	.align		4
        /*004c*/ 	.byte	0x03, 0x1b
        /*004e*/ 	.short	0x00ff


	//----- nvinfo : EIATTR_MERCURY_ISA_VERSION
	.align		4
        /*0050*/ 	.byte	0x03, 0x5f
        /*0052*/ 	.short	0x0101


	//----- nvinfo : EIATTR_VRC_CTA_INIT_COUNT
	.align		4
        /*0054*/ 	.byte	0x02, 0x4a
	.zero		1
	.zero		1


	//----- nvinfo : EIATTR_EXIT_INSTR_OFFSETS
	.align		4
        /*0058*/ 	.byte	0x04, 0x1c
        /*005a*/ 	.short	(.L_99 - .L_98)


	//   ....[0]....
.L_98:
        /*005c*/ 	.word	0x00000300


	//   ....[1]....
        /*0060*/ 	.word	0x00000480


	//----- nvinfo : EIATTR_CRS_STACK_SIZE
	.align		4
.L_99:
        /*0064*/ 	.byte	0x04, 0x1e
        /*0066*/ 	.short	(.L_101 - .L_100)
.L_100:
        /*0068*/ 	.word	0x00000000


	//----- nvinfo : EIATTR_CBANK_PARAM_SIZE
	.align		4
.L_101:
        /*006c*/ 	.byte	0x03, 0x19
        /*006e*/ 	.short	0x0020


	//----- nvinfo : EIATTR_PARAM_CBANK
	.align		4
        /*0070*/ 	.byte	0x04, 0x0a
        /*0072*/ 	.short	(.L_103 - .L_102)
	.align		4
.L_102:
        /*0074*/ 	.word	index@(.nv.constant0._Z13mul_coalescedILi8EEvP6__halfS1_S1_l)
        /*0078*/ 	.short	0x0380
        /*007a*/ 	.short	0x0020


	//----- nvinfo : EIATTR_SW_WAR
	.align		4
.L_103:
        /*007c*/ 	.byte	0x04, 0x36
        /*007e*/ 	.short	(.L_105 - .L_104)
.L_104:
        /*0080*/ 	.word	0x00000008
.L_105:


//--------------------- .nv.info._Z3mulI6__halfEvPT_S2_S2_ --------------------------
	.section	.nv.info._Z3mulI6__halfEvPT_S2_S2_,"",@"SHT_CUDA_INFO"
	.sectionflags	@""
	.align	4


	//----- nvinfo : EIATTR_CUDA_API_VERSION
	.align		4
        /*0000*/ 	.byte	0x04, 0x37
        /*0002*/ 	.short	(.L_107 - .L_106)
.L_106:
        /*0004*/ 	.word	0x00000082


	//----- nvinfo : EIATTR_KPARAM_INFO
	.align		4
.L_107:
        /*0008*/ 	.byte	0x04, 0x17
        /*000a*/ 	.short	(.L_109 - .L_108)
.L_108:
        /*000c*/ 	.word	0x00000000
        /*0010*/ 	.short	0x0002
        /*0012*/ 	.short	0x0010
        /*0014*/ 	.byte	0x00, 0xf5, 0x21, 0x00


	//----- nvinfo : EIATTR_KPARAM_INFO
	.align		4
.L_109:
        /*0018*/ 	.byte	0x04, 0x17
        /*001a*/ 	.short	(.L_111 - .L_110)
.L_110:
        /*001c*/ 	.word	0x00000000
        /*0020*/ 	.short	0x0001
        /*0022*/ 	.short	0x0008
        /*0024*/ 	.byte	0x00, 0xf5, 0x21, 0x00


	//----- nvinfo : EIATTR_KPARAM_INFO
	.align		4
.L_111:
        /*0028*/ 	.byte	0x04, 0x17
        /*002a*/ 	.short	(.L_113 - .L_112)
.L_112:
        /*002c*/ 	.word	0x00000000
        /*0030*/ 	.short	0x0000
        /*0032*/ 	.short	0x0000
        /*0034*/ 	.byte	0x00, 0xf5, 0x21, 0x00


	//----- nvinfo : EIATTR_SPARSE_MMA_MASK
	.align		4
.L_113:
        /*0038*/ 	.byte	0x03, 0x50
        /*003a*/ 	.short	0x0000


	//----- nvinfo : EIATTR_MAXREG_COUNT
	.align		4
        /*003c*/ 	.byte	0x03, 0x1b
        /*003e*/ 	.short	0x00ff


	//----- nvinfo : EIATTR_MERCURY_ISA_VERSION
	.align		4
        /*0040*/ 	.byte	0x03, 0x5f
        /*0042*/ 	.short	0x0101


	//----- nvinfo : EIATTR_VRC_CTA_INIT_COUNT
	.align		4
        /*0044*/ 	.byte	0x02, 0x4a
	.zero		1
	.zero		1


	//----- nvinfo : EIATTR_EXIT_INSTR_OFFSETS
	.align		4
        /*0048*/ 	.byte	0x04, 0x1c
        /*004a*/ 	.short	(.L_115 - .L_114)


	//   ....[0]....
.L_114:
        /*004c*/ 	.word	0x00000100


	//----- nvinfo : EIATTR_CBANK_PARAM_SIZE
	.align		4
.L_115:
        /*0050*/ 	.byte	0x03, 0x19
        /*0052*/ 	.short	0x0018


	//----- nvinfo : EIATTR_PARAM_CBANK
	.align		4
        /*0054*/ 	.byte	0x04, 0x0a
        /*0056*/ 	.short	(.L_117 - .L_116)
	.align		4
.L_116:
        /*0058*/ 	.word	index@(.nv.constant0._Z3mulI6__halfEvPT_S2_S2_)
        /*005c*/ 	.short	0x0380
        /*005e*/ 	.short	0x0018


	//----- nvinfo : EIATTR_SW_WAR
	.align		4
.L_117:
        /*0060*/ 	.byte	0x04, 0x36
        /*0062*/ 	.short	(.L_119 - .L_118)
.L_118:
        /*0064*/ 	.word	0x00000008
.L_119:


//--------------------- .nv.callgraph             --------------------------
	.section	.nv.callgraph,"",@"SHT_CUDA_CALLGRAPH"
	.align	4
	.sectionentsize	8
	.align		4
        /*0000*/ 	.word	0x00000000
	.align		4
        /*0004*/ 	.word	0xffffffff
	.align		4
        /*0008*/ 	.word	0x00000000
	.align		4
        /*000c*/ 	.word	0xfffffffe
	.align		4
        /*0010*/ 	.word	0x00000000
	.align		4
        /*0014*/ 	.word	0xfffffffd
	.align		4
        /*0018*/ 	.word	0x00000000
	.align		4
        /*001c*/ 	.word	0xfffffffc


//--------------------- .text._Z12ApplyGenericILi1E13SimpleFactoryI15MultiplyFunctorI6__halfEES2_JS2_S2_EEvT0_lP6PackedIT1_XT_EEDpPKS6_IT2_XT_EElPS7_DpPKSA_ --------------------------
	.section	.text._Z12ApplyGenericILi1E13SimpleFactoryI15MultiplyFunctorI6__halfEES2_JS2_S2_EEvT0_lP6PackedIT1_XT_EEDpPKS6_IT2_XT_EElPS7_DpPKSA_,"ax",@progbits
	.align	128
        .global         _Z12ApplyGenericILi1E13SimpleFactoryI15MultiplyFunctorI6__halfEES2_JS2_S2_EEvT0_lP6PackedIT1_XT_EEDpPKS6_IT2_XT_EElPS7_DpPKSA_
        .type           _Z12ApplyGenericILi1E13SimpleFactoryI15MultiplyFunctorI6__halfEES2_JS2_S2_EEvT0_lP6PackedIT1_XT_EEDpPKS6_IT2_XT_EElPS7_DpPKSA_,@function
        .size           _Z12ApplyGenericILi1E13SimpleFactoryI15MultiplyFunctorI6__halfEES2_JS2_S2_EEvT0_lP6PackedIT1_XT_EEDpPKS6_IT2_XT_EElPS7_DpPKSA_,(.L_x_26 - _Z12ApplyGenericILi1E13SimpleFactoryI15MultiplyFunctorI6__halfEES2_JS2_S2_EEvT0_lP6PackedIT1_XT_EEDpPKS6_IT2_XT_EElPS7_DpPKSA_)
        .other          _Z12ApplyGenericILi1E13SimpleFactoryI15MultiplyFunctorI6__halfEES2_JS2_S2_EEvT0_lP6PackedIT1_XT_EEDpPKS6_IT2_XT_EElPS7_DpPKSA_,@"STO_CUDA_ENTRY STV_DEFAULT"
_Z12ApplyGenericILi1E13SimpleFactoryI15MultiplyFunctorI6__halfEES2_JS2_S2_EEvT0_lP6PackedIT1_XT_EEDpPKS6_IT2_XT_EElPS7_DpPKSA_:
.text._Z12ApplyGenericILi1E13SimpleFactoryI15MultiplyFunctorI6__halfEES2_JS2_S2_EEvT0_lP6PackedIT1_XT_EEDpPKS6_IT2_XT_EElPS7_DpPKSA_:
[----:B------:R-:W-:Y:S01]  /*0000*/  LDC R1, c[0x0][0x37c] ;  /* 0x0000df00ff017b82 */ /* 0x000fe20000000800 */
[----:B------:R-:W0:Y:S07]  /*0010*/  S2R R0, SR_TID.X ;  /* 0x0000000000007919 */ /* 0x000e2e0000002100 */
[----:B------:R-:W1:Y:S01]  /*0020*/  S2UR UR4, SR_CTAID.X ;  /* 0x00000000000479c3 */ /* 0x000e620000002500 */
[----:B------:R-:W2:Y:S01]  /*0030*/  LDCU.64 UR8, c[0x0][0x388] ;  /* 0x00007100ff0877ac */ /* 0x000ea20008000a00 */
[----:B------:R-:W-:Y:S01]  /*0040*/  BSSY.RECONVERGENT B0, `(.L_x_0) ;  /* 0x0000091000007945 */ /* 0x000fe20003800200 */
[----:B------:R-:W3:Y:S01]  /*0050*/  LDCU.64 UR6, c[0x0][0x358] ;  /* 0x00006b00ff0677ac */ /* 0x000ee20008000a00 */
[----:B------:R-:W4:Y:S01]  /*0060*/  LDCU.64 UR10, c[0x0][0x3a0] ;  /* 0x00007400ff0a77ac */ /* 0x000f220008000a00 */
[----:B------:R-:W0:Y:S01]  /*0070*/  LDCU.64 UR16, c[0x0][0x3a0] ;  /* 0x00007400ff1077ac */ /* 0x000e220008000a00 */
[----:B------:R-:W0:Y:S01]  /*0080*/  LDCU.64 UR18, c[0x0][0x388] ;  /* 0x00007100ff1277ac */ /* 0x000e220008000a00 */
[----:B------:R-:W0:Y:S01]  /*0090*/  LDCU.128 UR12, c[0x0][0x390] ;  /* 0x00007200ff0c77ac */ /* 0x000e220008000c00 */
[----:B-1----:R-:W-:Y:S01]  /*00a0*/  USHF.L.U32 UR4, UR4, 0x8, URZ ;  /* 0x0000000804047899 */ /* 0x002fe200080006ff */
[----:B------:R-:W1:Y:S05]  /*00b0*/  LDCU.128 UR20, c[0x0][0x390] ;  /* 0x00007200ff1477ac */ /* 0x000e6a0008000c00 */
[----:B0-----:R-:W-:-:S04]  /*00c0*/  LOP3.LUT R0, R0, UR4, RZ, 0xfc, !PT ;  /* 0x0000000400007c12 */ /* 0x001fc8000f8efcff */
[----:B--2---:R-:W-:Y:S02]  /*00d0*/  ISETP.GE.U32.AND P0, PT, R0, UR8, PT ;  /* 0x0000000800007c0c */ /* 0x004fe4000bf06070 */
[----:B------:R-:W-:-:S04]  /*00e0*/  SHF.R.S32.HI R3, RZ, 0x1f, R0 ;  /* 0x0000001fff037819 */ /* 0x000fc80000011400 */
[----:B------:R-:W-:-:S13]  /*00f0*/  ISETP.GE.AND.EX P0, PT, R3, UR9, PT, P0 ;  /* 0x0000000903007c0c */ /* 0x000fda000bf06300 */
[----:B-1-34-:R-:W-:Y:S05]  /*0100*/  @P0 BRA `(.L_x_1) ;  /* 0x0000000800100947 */ /* 0x01afea0003800000 */
[----:B------:R-:W0:Y:S01]  /*0110*/  LDCU UR4, c[0x0][0x360] ;  /* 0x00006c00ff0477ac */ /* 0x000e220008000800 */
[----:B------:R-:W0:Y:S01]  /*0120*/  LDC R2, c[0x0][0x370] ;  /* 0x0000dc00ff027b82 */ /* 0x000e220000000800 */
[----:B------:R-:W-:Y:S01]  /*0130*/  BSSY.RECONVERGENT B1, `(.L_x_2) ;  /* 0x0000027000017945 */ /* 0x000fe20003800200 */
[----:B0-----:R-:W-:-:S05]  /*0140*/  IMAD R2, R2, UR4, RZ ;  /* 0x0000000402027c24 */ /* 0x001fca000f8e02ff */
[----:B------:R-:W-:-:S04]  /*0150*/  IADD3 R6, P1, PT, R0, R2, RZ ;  /* 0x0000000200067210 */ /* 0x000fc80007f3e0ff */
[C---:B------:R-:W-:Y:S01]  /*0160*/  ISETP.GE.U32.AND P0, PT, R6.reuse, UR8, PT ;  /* 0x0000000806007c0c */ /* 0x040fe2000bf06070 */
[----:B------:R-:W-:Y:S01]  /*0170*/  IMAD.X R8, RZ, RZ, R3, P1 ;  /* 0x000000ffff087224 */ /* 0x000fe200008e0603 */
[----:B------:R-:W-:-:S04]  /*0180*/  ISETP.GT.U32.AND P1, PT, R6, UR8, PT ;  /* 0x0000000806007c0c */ /* 0x000fc8000bf24070 */
[C---:B------:R-:W-:Y:S02]  /*0190*/  ISETP.GE.AND.EX P0, PT, R8.reuse, UR9, PT, P0 ;  /* 0x0000000908007c0c */ /* 0x040fe4000bf06300 */
[----:B------:R-:W-:Y:S02]  /*01a0*/  ISETP.GT.AND.EX P1, PT, R8, UR9, PT, P1 ;  /* 0x0000000908007c0c */ /* 0x000fe4000bf24310 */
[----:B------:R-:W-:Y:S02]  /*01b0*/  SEL R4, RZ, 0x1, P0 ;  /* 0x00000001ff047807 */ /* 0x000fe40000000000 */
[----:B------:R-:W-:Y:S02]  /*01c0*/  SEL R5, R6, UR8, P1 ;  /* 0x0000000806057c07 */ /* 0x000fe40008800000 */
[----:B------:R-:W-:Y:S02]  /*01d0*/  SEL R7, R8, UR9, P1 ;  /* 0x0000000908077c07 */ /* 0x000fe40008800000 */
[----:B------:R-:W-:-:S04]  /*01e0*/  IADD3 R5, P0, P1, R5, -R6, -R4 ;  /* 0x8000000605057210 */ /* 0x000fc8000791e804 */
[----:B------:R-:W-:-:S04]  /*01f0*/  IADD3.X R7, PT, PT, R7, -0x1, ~R8, P0, P1 ;  /* 0xffffffff07077810 */ /* 0x000fc800007e2c08 */
[----:B------:R-:W-:-:S13]  /*0200*/  ISETP.NE.U32.AND P0, PT, R7, RZ, PT ;  /* 0x000000ff0700720c */ /* 0x000fda0003f05070 */
[----:B------:R-:W-:Y:S05]  /*0210*/  @P0 BRA `(.L_x_3) ;  /* 0x0000000000500947 */ /* 0x000fea0003800000 */
[----:B------:R-:W0:Y:S01]  /*0220*/  I2F.U32.RP R8, R2 ;  /* 0x0000000200087306 */ /* 0x000e220000209000 */
[----:B------:R-:W-:Y:S01]  /*0230*/  IMAD.MOV R9, RZ, RZ, -R2 ;  /* 0x000000ffff097224 */ /* 0x000fe200078e0a02 */
[----:B------:R-:W-:-:S06]  /*0240*/  ISETP.NE.U32.AND P2, PT, R2, RZ, PT ;  /* 0x000000ff0200720c */ /* 0x000fcc0003f45070 */
[----:B0-----:R-:W0:Y:S02]  /*0250*/  MUFU.RCP R8, R8 ;  /* 0x0000000800087308 */ /* 0x001e240000001000 */
[----:B0-----:R-:W-:-:S06]  /*0260*/  VIADD R6, R8, 0xffffffe ;  /* 0x0ffffffe08067836 */ /* 0x001fcc0000000000 */
[----:B------:R0:W1:Y:S02]  /*0270*/  F2I.FTZ.U32.TRUNC.NTZ R7, R6 ;  /* 0x0000000600077305 */ /* 0x000064000021f000 */
[----:B0-----:R-:W-:Y:S02]  /*0280*/  IMAD.MOV.U32 R6, RZ, RZ, RZ ;  /* 0x000000ffff067224 */ /* 0x001fe400078e00ff */
[----:B-1----:R-:W-:-:S04]  /*0290*/  IMAD R9, R9, R7, RZ ;  /* 0x0000000709097224 */ /* 0x002fc800078e02ff */
[----:B------:R-:W-:-:S06]  /*02a0*/  IMAD.HI.U32 R10, R7, R9, R6 ;  /* 0x00000009070a7227 */ /* 0x000fcc00078e0006 */
[----:B------:R-:W-:-:S04]  /*02b0*/  IMAD.HI.U32 R6, R10, R5, RZ ;  /* 0x000000050a067227 */ /* 0x000fc800078e00ff */
[----:B------:R-:W-:-:S04]  /*02c0*/  IMAD.MOV R7, RZ, RZ, -R6 ;  /* 0x000000ffff077224 */ /* 0x000fc800078e0a06 */
[----:B------:R-:W-:Y:S02]  /*02d0*/  IMAD R5, R2, R7, R5 ;  /* 0x0000000702057224 */ /* 0x000fe400078e0205 */
[----:B------:R-:W-:-:S03]  /*02e0*/  IMAD.MOV.U32 R7, RZ, RZ, RZ ;  /* 0x000000ffff077224 */ /* 0x000fc600078e00ff */
[----:B------:R-:W-:-:S13]  /*02f0*/  ISETP.GE.U32.AND P0, PT, R5, R2, PT ;  /* 0x000000020500720c */ /* 0x000fda0003f06070 */
[----:B------:R-:W-:Y:S02]  /*0300*/  @P0 IMAD.IADD R5, R5, 0x1, -R2 ;  /* 0x0000000105050824 */ /* 0x000fe400078e0a02 */
[----:B------:R-:W-:-:S03]  /*0310*/  @P0 VIADD R6, R6, 0x1 ;  /* 0x0000000106060836 */ /* 0x000fc60000000000 */
[----:B------:R-:W-:-:S13]  /*0320*/  ISETP.GE.U32.AND P1, PT, R5, R2, PT ;  /* 0x000000020500720c */ /* 0x000fda0003f26070 */
[----:B------:R-:W-:Y:S01]  /*0330*/  @P1 VIADD R6, R6, 0x1 ;  /* 0x0000000106061836 */ /* 0x000fe20000000000 */
[----:B------:R-:W-:Y:S01]  /*0340*/  @!P2 LOP3.LUT R6, RZ, R2, RZ, 0x33, !PT ;  /* 0x00000002ff06a212 */ /* 0x000fe200078e33ff */
[----:B------:R-:W-:Y:S06]  /*0350*/  BRA `(.L_x_4) ;  /* 0x0000000000107947 */ /* 0x000fec0003800000 */
.L_x_3:
[----:B------:R-:W-:-:S07]  /*0360*/  MOV R6, 0x380 ;  /* 0x0000038000067802 */ /* 0x000fce0000000f00 */
[----:B------:R-:W-:Y:S05]  /*0370*/  CALL.REL.NOINC `($__internal_0_$__cuda_sm20_div_u64) ;  /* 0x0000000400c47944 */ /* 0x000fea0003c00000 */
[----:B------:R-:W-:Y:S02]  /*0380*/  IMAD.MOV.U32 R6, RZ, RZ, R5 ;  /* 0x000000ffff067224 */ /* 0x000fe400078e0005 */
[----:B------:R-:W-:-:S07]  /*0390*/  IMAD.MOV.U32 R7, RZ, RZ, R8 ;  /* 0x000000ffff077224 */ /* 0x000fce00078e0008 */
.L_x_4:
[----:B------:R-:W-:Y:S05]  /*03a0*/  BSYNC.RECONVERGENT B1 ;  /* 0x0000000000017941 */ /* 0x000fea0003800200 */
.L_x_2:
[----:B------:R-:W-:Y:S01]  /*03b0*/  IADD3 R4, P0, PT, R6, R4, RZ ;  /* 0x0000000406047210 */ /* 0x000fe20007f1e0ff */
[----:B------:R-:W-:Y:S03]  /*03c0*/  BSSY.RECONVERGENT B1, `(.L_x_5) ;  /* 0x0000024000017945 */ /* 0x000fe60003800200 */
[C---:B------:R-:W-:Y:S01]  /*03d0*/  LOP3.LUT R5, R4.reuse, 0x3, RZ, 0xc0, !PT ;  /* 0x0000000304057812 */ /* 0x040fe200078ec0ff */
[----:B------:R-:W-:Y:S01]  /*03e0*/  IMAD.X R6, RZ, RZ, R7, P0 ;  /* 0x000000ffff067224 */ /* 0x000fe200000e0607 */
[----:B------:R-:W-:Y:S01]  /*03f0*/  ISETP.GE.U32.AND P0, PT, R4, 0x3, PT ;  /* 0x000000030400780c */ /* 0x000fe20003f06070 */
[----:B------:R-:W-:Y:S01]  /*0400*/  IMAD.MOV.U32 R7, RZ, RZ, R0 ;  /* 0x000000ffff077224 */ /* 0x000fe200078e0000 */
[----:B------:R-:W-:Y:S01]  /*0410*/  ISETP.NE.U32.AND P1, PT, R5, 0x3, PT ;  /* 0x000000030500780c */ /* 0x000fe20003f25070 */
[----:B------:R-:W-:Y:S01]  /*0420*/  IMAD.MOV.U32 R5, RZ, RZ, R3 ;  /* 0x000000ffff057224 */ /* 0x000fe200078e0003 */
[----:B------:R-:W-:-:S02]  /*0430*/  ISETP.GE.U32.AND.EX P0, PT, R6, RZ, PT, P0 ;  /* 0x000000ff0600720c */ /* 0x000fc40003f06100 */
[----:B------:R-:W-:-:S13]  /*0440*/  ISETP.NE.AND.EX P1, PT, RZ, RZ, PT, P1 ;  /* 0x000000ffff00720c */ /* 0x000fda0003f25310 */
[----:B------:R-:W-:Y:S05]  /*0450*/  @!P1 BRA `(.L_x_6) ;  /* 0x0000000000689947 */ /* 0x000fea0003800000 */
[----:B------:R-:W-:Y:S01]  /*0460*/  VIADD R4, R4, 0x1 ;  /* 0x0000000104047836 */ /* 0x000fe20000000000 */
[C-C-:B------:R-:W-:Y:S01]  /*0470*/  SHF.L.U64.HI R17, R0.reuse, 0x1, R3.reuse ;  /* 0x0000000100117819 */ /* 0x140fe20000010203 */
[----:B------:R-:W-:Y:S02]  /*0480*/  IMAD.SHL.U32 R15, R0, 0x2, RZ ;  /* 0x00000002000f7824 */ /* 0x000fe400078e00ff */
[----:B------:R-:W-:Y:S01]  /*0490*/  IMAD.MOV.U32 R6, RZ, RZ, RZ ;  /* 0x000000ffff067224 */ /* 0x000fe200078e00ff */
[----:B------:R-:W-:Y:S01]  /*04a0*/  LOP3.LUT R4, R4, 0x3, RZ, 0xc0, !PT ;  /* 0x0000000304047812 */ /* 0x000fe200078ec0ff */
[----:B------:R-:W-:Y:S02]  /*04b0*/  IMAD.MOV.U32 R7, RZ, RZ, R0 ;  /* 0x000000ffff077224 */ /* 0x000fe400078e0000 */
[----:B------:R-:W-:-:S07]  /*04c0*/  IMAD.MOV.U32 R5, RZ, RZ, R3 ;  /* 0x000000ffff057224 */ /* 0x000fce00078e0003 */
.L_x_7:
[C---:B------:R-:W-:Y:S02]  /*04d0*/  IADD3 R10, P2, PT, R15.reuse, UR10, RZ ;  /* 0x0000000a0f0a7c10 */ /* 0x040fe4000ff5e0ff */
[----:B------:R-:W-:Y:S02]  /*04e0*/  IADD3 R8, P1, PT, R15, UR14, RZ ;  /* 0x0000000e0f087c10 */ /* 0x000fe4000ff3e0ff */
[C---:B0-----:R-:W-:Y:S02]  /*04f0*/  IADD3.X R11, PT, PT, R17.reuse, UR11, RZ, P2, !PT ;  /* 0x0000000b110b7c10 */ /* 0x041fe400097fe4ff */
[----:B------:R-:W-:-:S04]  /*0500*/  IADD3.X R9, PT, PT, R17, UR15, RZ, P1, !PT ;  /* 0x0000000f11097c10 */ /* 0x000fc80008ffe4ff */
[----:B------:R-:W2:Y:S04]  /*0510*/  LDG.E.U16 R11, desc[UR6][R10.64] ;  /* 0x000000060a0b7981 */ /* 0x000ea8000c1e1500 */
[----:B------:R-:W2:Y:S01]  /*0520*/  LDG.E.U16 R8, desc[UR6][R8.64] ;  /* 0x0000000608087981 */ /* 0x000ea2000c1e1500 */
[----:B------:R-:W-:-:S04]  /*0530*/  IADD3 R12, P1, PT, R15, UR12, RZ ;  /* 0x0000000c0f0c7c10 */ /* 0x000fc8000ff3e0ff */
[----:B------:R-:W-:Y:S02]  /*0540*/  IADD3.X R13, PT, PT, R17, UR13, RZ, P1, !PT ;  /* 0x0000000d110d7c10 */ /* 0x000fe40008ffe4ff */
[----:B------:R-:W-:-:S04]  /*0550*/  IADD3 R4, P1, PT, R4, -0x1, RZ ;  /* 0xffffffff04047810 */ /* 0x000fc80007f3e0ff */
[----:B------:R-:W-:Y:S02]  /*0560*/  IADD3.X R6, PT, PT, R6, -0x1, RZ, P1, !PT ;  /* 0xffffffff06067810 */ /* 0x000fe40000ffe4ff */
[----:B------:R-:W-:-:S04]  /*0570*/  ISETP.NE.U32.AND P1, PT, R4, RZ, PT ;  /* 0x000000ff0400720c */ /* 0x000fc80003f25070 */
[----:B------:R-:W-:Y:S02]  /*0580*/  ISETP.NE.AND.EX P1, PT, R6, RZ, PT, P1 ;  /* 0x000000ff0600720c */ /* 0x000fe40003f25310 */
[C---:B------:R-:W-:Y:S02]  /*0590*/  IADD3 R7, P2, PT, R2.reuse, R7, RZ ;  /* 0x0000000702077210 */ /* 0x040fe40007f5e0ff */
[----:B------:R-:W-:-:S03]  /*05a0*/  LEA R15, P3, R2, R15, 0x1 ;  /* 0x0000000f020f7211 */ /* 0x000fc600078608ff */
[----:B------:R-:W-:Y:S01]  /*05b0*/  IMAD.X R5, RZ, RZ, R5, P2 ;  /* 0x000000ffff057224 */ /* 0x000fe200010e0605 */
[----:B------:R-:W-:Y:S01]  /*05c0*/  LEA.HI.X R17, R2, R17, RZ, 0x1, P3 ;  /* 0x0000001102117211 */ /* 0x000fe200018f0cff */
[----:B--2---:R-:W-:-:S05]  /*05d0*/  HMUL2 R11, R8.H0_H0, R11.H0_H0 ;  /* 0x2000000b080b7232 */ /* 0x004fca0000000800 */
[----:B------:R0:W-:Y:S01]  /*05e0*/  STG.E.U16 desc[UR6][R12.64], R11 ;  /* 0x0000000b0c007986 */ /* 0x0001e2000c101506 */
[----:B------:R-:W-:Y:S05]  /*05f0*/  @P1 BRA `(.L_x_7) ;  /* 0xfffffffc00b41947 */ /* 0x000fea000383ffff */
.L_x_6:
[----:B------:R-:W-:Y:S05]  /*0600*/  BSYNC.RECONVERGENT B1 ;  /* 0x0000000000017941 */ /* 0x000fea0003800200 */
.L_x_5:
[----:B------:R-:W-:Y:S05]  /*0610*/  @!P0 BRA `(.L_x_1) ;  /* 0x0000000000cc8947 */ /* 0x000fea0003800000 */
[----:B------:R-:W-:Y:S01]  /*0620*/  IMAD.SHL.U32 R6, R2, 0x2, RZ ;  /* 0x0000000202067824 */ /* 0x000fe200078e00ff */
[----:B------:R-:W-:-:S07]  /*0630*/  SHF.R.U32.HI R4, RZ, 0x1f, R2 ;  /* 0x0000001fff047819 */ /* 0x000fce0000011602 */
.L_x_8:
[C---:B------:R-:W-:Y:S01]  /*0640*/  IMAD.SHL.U32 R10, R7.reuse, 0x2, RZ ;  /* 0x00000002070a7824 */ /* 0x040fe200078e00ff */
[----:B0-----:R-:W-:-:S04]  /*0650*/  SHF.L.U64.HI R11, R7, 0x1, R5 ;  /* 0x00000001070b7819 */ /* 0x001fc80000010205 */
[C---:B------:R-:W-:Y:S02]  /*0660*/  IADD3 R16, P0, PT, R10.reuse, UR22, RZ ;  /* 0x000000160a107c10 */ /* 0x040fe4000ff1e0ff */
[----:B-1----:R-:W-:Y:S02]  /*0670*/  IADD3 R14, P1, PT, R10, UR16, RZ ;  /* 0x000000100a0e7c10 */ /* 0x002fe4000ff3e0ff */
[C---:B------:R-:W-:Y:S02]  /*0680*/  IADD3.X R17, PT, PT, R11.reuse, UR23, RZ, P0, !PT ;  /* 0x000000170b117c10 */ /* 0x040fe400087fe4ff */
[----:B------:R-:W-:-:S03]  /*0690*/  IADD3.X R15, PT, PT, R11, UR17, RZ, P1, !PT ;  /* 0x000000110b0f7c10 */ /* 0x000fc60008ffe4ff */
[----:B------:R-:W2:Y:S04]  /*06a0*/  LDG.E.U16 R9, desc[UR6][R16.64] ;  /* 0x0000000610097981 */ /* 0x000ea8000c1e1500 */
[----:B------:R-:W2:Y:S01]  /*06b0*/  LDG.E.U16 R12, desc[UR6][R14.64] ;  /* 0x000000060e0c7981 */ /* 0x000ea2000c1e1500 */
[----:B------:R-:W-:Y:S02]  /*06c0*/  IADD3 R10, P0, PT, R10, UR20, RZ ;  /* 0x000000140a0a7c10 */ /* 0x000fe4000ff1e0ff */
[C---:B------:R-:W-:Y:S02]  /*06d0*/  IADD3 R8, P1, PT, R6.reuse, R16, RZ ;  /* 0x0000001006087210 */ /* 0x040fe40007f3e0ff */
[----:B------:R-:W-:Y:S01]  /*06e0*/  IADD3.X R11, PT, PT, R11, UR21, RZ, P0, !PT ;  /* 0x000000150b0b7c10 */ /* 0x000fe200087fe4ff */
[----:B--2---:R-:W-:Y:S01]  /*06f0*/  HMUL2 R18, R9.H0_H0, R12.H0_H0 ;  /* 0x2000000c09127232 */ /* 0x004fe20000000800 */
[----:B------:R-:W-:Y:S01]  /*0700*/  IADD3 R12, P2, PT, R6, R14, RZ ;  /* 0x0000000e060c7210 */ /* 0x000fe20007f5e0ff */
[----:B------:R-:W-:-:S04]  /*0710*/  IMAD.X R9, R4, 0x1, R17, P1 ;  /* 0x0000000104097824 */ /* 0x000fc800008e0611 */
[--C-:B------:R-:W-:Y:S01]  /*0720*/  IMAD.X R13, R4, 0x1, R15.reuse, P2 ;  /* 0x00000001040d7824 */ /* 0x100fe200010e060f */
[----:B------:R-:W-:-:S05]  /*0730*/  PRMT R15, R18, 0x7610, R15 ;  /* 0x00007610120f7816 */ /* 0x000fca000000000f */
[----:B------:R0:W-:Y:S04]  /*0740*/  STG.E.U16 desc[UR6][R10.64], R15 ;  /* 0x0000000f0a007986 */ /* 0x0001e8000c101506 */
[----:B------:R-:W2:Y:S04]  /*0750*/  LDG.E.U16 R17, desc[UR6][R8.64] ;  /* 0x0000000608117981 */ /* 0x000ea8000c1e1500 */
[----:B------:R-:W2:Y:S01]  /*0760*/  LDG.E.U16 R18, desc[UR6][R12.64] ;  /* 0x000000060c127981 */ /* 0x000ea2000c1e1500 */
[C---:B------:R-:W-:Y:S02]  /*0770*/  IADD3 R16, P0, PT, R6.reuse, R10, RZ ;  /* 0x0000000a06107210 */ /* 0x040fe40007f1e0ff */
[----:B------:R-:W-:-:S05]  /*0780*/  IADD3 R14, P1, PT, R6, R8, RZ ;  /* 0x00000008060e7210 */ /* 0x000fca0007f3e0ff */
[----:B0-----:R-:W-:Y:S02]  /*0790*/  IMAD.X R15, R4, 0x1, R9, P1 ;  /* 0x00000001040f7824 */ /* 0x001fe400008e0609 */
[----:B--2---:R-:W-:Y:S01]  /*07a0*/  HMUL2 R20, R17.H0_H0, R18.H0_H0 ;  /* 0x2000001211147232 */ /* 0x004fe20000000800 */
[----:B------:R-:W-:Y:S01]  /*07b0*/  IADD3 R18, P2, PT, R6, R12, RZ ;  /* 0x0000000c06127210 */ /* 0x000fe20007f5e0ff */
[----:B------:R-:W-:-:S03]  /*07c0*/  IMAD.X R17, R4, 0x1, R11, P0 ;  /* 0x0000000104117824 */ /* 0x000fc600000e060b */
[----:B------:R-:W-:Y:S01]  /*07d0*/  PRMT R11, R20, 0x7610, R11 ;  /* 0x00007610140b7816 */ /* 0x000fe2000000000b */
[----:B------:R-:W-:-:S04]  /*07e0*/  IMAD.X R19, R4, 0x1, R13, P2 ;  /* 0x0000000104137824 */ /* 0x000fc800010e060d */
        /* <DEDUP_REMOVED lines=8> */
[----:B------:R-:W-:-:S04]  /*0870*/  IMAD.X R9, R4, 0x1, R17, P0 ;  /* 0x0000000104097824 */ /* 0x000fc800000e0611 */
[----:B------:R-:W-:Y:S01]  /*0880*/  IMAD.X R13, R4, 0x1, R19, P2 ;  /* 0x00000001040d7824 */ /* 0x000fe200010e0613 */
[----:B------:R1:W-:Y:S04]  /*0890*/  STG.E.U16 desc[UR6][R8.64], R20 ;  /* 0x0000001408007986 */ /* 0x0003e8000c101506 */
[----:B------:R-:W2:Y:S04]  /*08a0*/  LDG.E.U16 R10, desc[UR6][R10.64] ;  /* 0x000000060a0a7981 */ /* 0x000ea8000c1e1500 */
[----:B------:R-:W2:Y:S01]  /*08b0*/  LDG.E.U16 R13, desc[UR6][R12.64] ;  /* 0x000000060c0d7981 */ /* 0x000ea2000c1e1500 */
[----:B------:R-:W-:-:S05]  /*08c0*/  IADD3 R14, P0, PT, R6, R8, RZ ;  /* 0x00000008060e7210 */ /* 0x000fca0007f1e0ff */
[----:B------:R-:W-:Y:S01]  /*08d0*/  IMAD.X R15, R4, 0x1, R9, P0 ;  /* 0x00000001040f7824 */ /* 0x000fe200000e0609 */
[----:B------:R-:W-:-:S04]  /*08e0*/  LEA R7, P0, R2, R7, 0x2 ;  /* 0x0000000702077211 */ /* 0x000fc800078010ff */
[----:B------:R-:W-:Y:S02]  /*08f0*/  LEA.HI.X R5, R2, R5, RZ, 0x2, P0 ;  /* 0x0000000502057211 */ /* 0x000fe400000f14ff */
[----:B------:R-:W-:-:S04]  /*0900*/  ISETP.GE.U32.AND P0, PT, R7, UR18, PT ;  /* 0x0000001207007c0c */ /* 0x000fc8000bf06070 */
[----:B------:R-:W-:Y:S01]  /*0910*/  ISETP.GE.AND.EX P0, PT, R5, UR19, PT, P0 ;  /* 0x0000001305007c0c */ /* 0x000fe2000bf06300 */
[----:B--2---:R-:W-:-:S05]  /*0920*/  HMUL2 R13, R10.H0_H0, R13.H0_H0 ;  /* 0x2000000d0a0d7232 */ /* 0x004fca0000000800 */
[----:B------:R1:W-:Y:S07]  /*0930*/  STG.E.U16 desc[UR6][R14.64], R13 ;  /* 0x0000000d0e007986 */ /* 0x0003ee000c101506 */
[----:B------:R-:W-:Y:S05]  /*0940*/  @!P0 BRA `(.L_x_8) ;  /* 0xfffffffc003c8947 */ /* 0x000fea000383ffff */
.L_x_1:
[----:B------:R-:W-:Y:S05]  /*0950*/  BSYNC.RECONVERGENT B0 ;  /* 0x0000000000007941 */ /* 0x000fea0003800200 */
.L_x_0:
[----:B------:R-:W2:Y:S02]  /*0960*/  LDCU.64 UR4, c[0x0][0x3a8] ;  /* 0x00007500ff0477ac */ /* 0x000ea40008000a00 */
[----:B--2---:R-:W-:-:S04]  /*0970*/  ISETP.GE.U32.AND P0, PT, R0, UR4, PT ;  /* 0x0000000400007c0c */ /* 0x004fc8000bf06070 */
[----:B------:R-:W-:-:S13]  /*0980*/  ISETP.GE.AND.EX P0, PT, R3, UR5, PT, P0 ;  /* 0x0000000503007c0c */ /* 0x000fda000bf06300 */
[----:B------:R-:W-:Y:S05]  /*0990*/  @P0 EXIT ;  /* 0x000000000000094d */ /* 0x000fea0003800000 */
[----:B------:R-:W2:Y:S01]  /*09a0*/  LDCU.64 UR4, c[0x0][0x3c0] ;  /* 0x00007800ff0477ac */ /* 0x000ea20008000a00 */
[C---:B------:R-:W-:Y:S01]  /*09b0*/  IMAD.SHL.U32 R6, R0.reuse, 0x2, RZ ;  /* 0x0000000200067824 */ /* 0x040fe200078e00ff */
[----:B------:R-:W-:Y:S01]  /*09c0*/  SHF.L.U64.HI R0, R0, 0x1, R3 ;  /* 0x0000000100007819 */ /* 0x000fe20000010203 */
[----:B------:R-:W3:Y:S03]  /*09d0*/  LDCU.128 UR8, c[0x0][0x3b0] ;  /* 0x00007600ff0877ac */ /* 0x000ee60008000c00 */
[C---:B--2---:R-:W-:Y:S02]  /*09e0*/  IADD3 R4, P1, PT, R6.reuse, UR4, RZ ;  /* 0x0000000406047c10 */ /* 0x044fe4000ff3e0ff */
[----:B---3--:R-:W-:Y:S02]  /*09f0*/  IADD3 R2, P0, PT, R6, UR10, RZ ;  /* 0x0000000a06027c10 */ /* 0x008fe4000ff1e0ff */
[----:B------:R-:W-:-:S02]  /*0a00*/  IADD3.X R5, PT, PT, R0, UR5, RZ, P1, !PT ;  /* 0x0000000500057c10 */ /* 0x000fc40008ffe4ff */
[----:B------:R-:W-:-:S04]  /*0a10*/  IADD3.X R3, PT, PT, R0, UR11, RZ, P0, !PT ;  /* 0x0000000b00037c10 */ /* 0x000fc800087fe4ff */
[----:B------:R-:W2:Y:S04]  /*0a20*/  LDG.E.U16 R5, desc[UR6][R4.64] ;  /* 0x0000000604057981 */ /* 0x000ea8000c1e1500 */
[----:B------:R-:W2:Y:S01]  /*0a30*/  LDG.E.U16 R2, desc[UR6][R2.64] ;  /* 0x0000000602027981 */ /* 0x000ea2000c1e1500 */
[----:B------:R-:W-:-:S04]  /*0a40*/  IADD3 R6, P0, PT, R6, UR8, RZ ;  /* 0x0000000806067c10 */ /* 0x000fc8000ff1e0ff */
[----:B------:R-:W-:Y:S01]  /*0a50*/  IADD3.X R7, PT, PT, R0, UR9, RZ, P0, !PT ;  /* 0x0000000900077c10 */ /* 0x000fe200087fe4ff */
[----:B--2---:R-:W-:-:S05]  /*0a60*/  HMUL2 R5, R2.H0_H0, R5.H0_H0 ;  /* 0x2000000502057232 */ /* 0x004fca0000000800 */
[----:B------:R-:W-:Y:S01]  /*0a70*/  STG.E.U16 desc[UR6][R6.64], R5 ;  /* 0x0000000506007986 */ /* 0x000fe2000c101506 */
[----:B------:R-:W-:Y:S05]  /*0a80*/  EXIT ;  /* 0x000000000000794d */ /* 0x000fea0003800000 */
        .weak           $__internal_0_$__cuda_sm20_div_u64
        .type           $__internal_0_$__cuda_sm20_div_u64,@function
        .size           $__internal_0_$__cuda_sm20_div_u64,(.L_x_26 - $__internal_0_$__cuda_sm20_div_u64)
$__internal_0_$__cuda_sm20_div_u64:
[----:B------:R-:W-:Y:S02]  /*0a90*/  IMAD.MOV.U32 R12, RZ, RZ, R2 ;  /* 0x000000ffff0c7224 */ /* 0x000fe400078e0002 */
[----:B------:R-:W-:-:S04]  /*0aa0*/  IMAD.MOV.U32 R13, RZ, RZ, RZ ;  /* 0x000000ffff0d7224 */ /* 0x000fc800078e00ff */
[----:B------:R-:W0:Y:S08]  /*0ab0*/  I2F.U64.RP R12, R12 ;  /* 0x0000000c000c7312 */ /* 0x000e300000309000 */
[----:B0-----:R-:W0:Y:S02]  /*0ac0*/  MUFU.RCP R8, R12 ;  /* 0x0000000c00087308 */ /* 0x001e240000001000 */
[----:B0-----:R-:W-:-:S06]  /*0ad0*/  VIADD R8, R8, 0x1ffffffe ;  /* 0x1ffffffe08087836 */ /* 0x001fcc0000000000 */
[----:B------:R-:W0:Y:S02]  /*0ae0*/  F2I.U64.TRUNC R8, R8 ;  /* 0x0000000800087311 */ /* 0x000e24000020d800 */
[----:B0-----:R-:W-:-:S04]  /*0af0*/  IMAD.WIDE.U32 R10, R8, R2, RZ ;  /* 0x00000002080a7225 */ /* 0x001fc800078e00ff */
[----:B------:R-:W-:Y:S01]  /*0b00*/  IMAD R11, R9, R2, R11 ;  /* 0x00000002090b7224 */ /* 0x000fe200078e020b */
[----:B------:R-:W-:-:S05]  /*0b10*/  IADD3 R15, P0, PT, RZ, -R10, RZ ;  /* 0x8000000aff0f7210 */ /* 0x000fca0007f1e0ff */
[----:B------:R-:W-:-:S04]  /*0b20*/  IMAD.HI.U32 R10, R8, R15, RZ ;  /* 0x0000000f080a7227 */ /* 0x000fc800078e00ff */
[----:B------:R-:W-:Y:S02]  /*0b30*/  IMAD.X R17, RZ, RZ, ~R11, P0 ;  /* 0x000000ffff117224 */ /* 0x000fe400000e0e0b */
[----:B------:R-:W-:Y:S02]  /*0b40*/  IMAD.MOV.U32 R11, RZ, RZ, R8 ;  /* 0x000000ffff0b7224 */ /* 0x000fe400078e0008 */
[-C--:B------:R-:W-:Y:S02]  /*0b50*/  IMAD R13, R9, R17.reuse, RZ ;  /* 0x00000011090d7224 */ /* 0x080fe400078e02ff */
[----:B------:R-:W-:-:S04]  /*0b60*/  IMAD.WIDE.U32 R10, P0, R8, R17, R10 ;  /* 0x00000011080a7225 */ /* 0x000fc8000780000a */
[----:B------:R-:W-:-:S04]  /*0b70*/  IMAD.HI.U32 R17, R9, R17, RZ ;  /* 0x0000001109117227 */ /* 0x000fc800078e00ff */
[----:B------:R-:W-:-:S05]  /*0b80*/  IMAD.HI.U32 R10, P1, R9, R15, R10 ;  /* 0x0000000f090a7227 */ /* 0x000fca000782000a */
[----:B------:R-:W-:Y:S01]  /*0b90*/  IADD3 R11, P2, PT, R13, R10, RZ ;  /* 0x0000000a0d0b7210 */ /* 0x000fe20007f5e0ff */
[----:B------:R-:W-:-:S04]  /*0ba0*/  IMAD.X R10, R17, 0x1, R9, P0 ;  /* 0x00000001110a7824 */ /* 0x000fc800000e0609 */
[----:B------:R-:W-:Y:S01]  /*0bb0*/  IMAD.WIDE.U32 R8, R11, R2, RZ ;  /* 0x000000020b087225 */ /* 0x000fe200078e00ff */
[----:B------:R-:W-:Y:S02]  /*0bc0*/  IADD3.X R13, PT, PT, RZ, RZ, R10, P2, P1 ;  /* 0x000000ffff0d7210 */ /* 0x000fe400017e240a */
[----:B------:R-:W-:-:S03]  /*0bd0*/  IADD3 R15, P0, PT, RZ, -R8, RZ ;  /* 0x80000008ff0f7210 */ /* 0x000fc60007f1e0ff */
[----:B------:R-:W-:Y:S02]  /*0be0*/  IMAD R8, R13, R2, R9 ;  /* 0x000000020d087224 */ /* 0x000fe400078e0209 */
[----:B------:R-:W-:-:S04]  /*0bf0*/  IMAD.HI.U32 R10, R11, R15, RZ ;  /* 0x0000000f0b0a7227 */ /* 0x000fc800078e00ff */
[----:B------:R-:W-:-:S04]  /*0c00*/  IMAD.X R8, RZ, RZ, ~R8, P0 ;  /* 0x000000ffff087224 */ /* 0x000fc800000e0e08 */
[----:B------:R-:W-:-:S04]  /*0c10*/  IMAD.WIDE.U32 R10, P0, R11, R8, R10 ;  /* 0x000000080b0a7225 */ /* 0x000fc8000780000a */
[C---:B------:R-:W-:Y:S02]  /*0c20*/  IMAD R9, R13.reuse, R8, RZ ;  /* 0x000000080d097224 */ /* 0x040fe400078e02ff */
[----:B------:R-:W-:-:S04]  /*0c30*/  IMAD.HI.U32 R10, P1, R13, R15, R10 ;  /* 0x0000000f0d0a7227 */ /* 0x000fc8000782000a */
[----:B------:R-:W-:Y:S01]  /*0c40*/  IMAD.HI.U32 R8, R13, R8, RZ ;  /* 0x000000080d087227 */ /* 0x000fe200078e00ff */
[----:B------:R-:W-:-:S03]  /*0c50*/  IADD3 R10, P2, PT, R9, R10, RZ ;  /* 0x0000000a090a7210 */ /* 0x000fc60007f5e0ff */
[----:B------:R-:W-:Y:S02]  /*0c60*/  IMAD.X R13, R8, 0x1, R13, P0 ;  /* 0x00000001080d7824 */ /* 0x000fe400000e060d */
[----:B------:R-:W-:-:S03]  /*0c70*/  IMAD.HI.U32 R8, R10, R5, RZ ;  /* 0x000000050a087227 */ /* 0x000fc600078e00ff */
[----:B------:R-:W-:Y:S01]  /*0c80*/  IADD3.X R12, PT, PT, RZ, RZ, R13, P2, P1 ;  /* 0x000000ffff0c7210 */ /* 0x000fe200017e240d */
[----:B------:R-:W-:Y:S02]  /*0c90*/  IMAD.MOV.U32 R9, RZ, RZ, RZ ;  /* 0x000000ffff097224 */ /* 0x000fe400078e00ff */
[----:B------:R-:W-:-:S04]  /*0ca0*/  IMAD.WIDE.U32 R8, R10, R7, R8 ;  /* 0x000000070a087225 */ /* 0x000fc800078e0008 */
[C---:B------:R-:W-:Y:S02]  /*0cb0*/  IMAD R11, R12.reuse, R7, RZ ;  /* 0x000000070c0b7224 */ /* 0x040fe400078e02ff */
[----:B------:R-:W-:-:S04]  /*0cc0*/  IMAD.HI.U32 R8, P0, R12, R5, R8 ;  /* 0x000000050c087227 */ /* 0x000fc80007800008 */
[----:B------:R-:W-:Y:S01]  /*0cd0*/  IMAD.HI.U32 R12, R12, R7, RZ ;  /* 0x000000070c0c7227 */ /* 0x000fe200078e00ff */
[----:B------:R-:W-:-:S03]  /*0ce0*/  IADD3 R11, P1, PT, R11, R8, RZ ;  /* 0x000000080b0b7210 */ /* 0x000fc60007f3e0ff */
[----:B------:R-:W-:-:S04]  /*0cf0*/  IMAD.X R8, RZ, RZ, R12, P0 ;  /* 0x000000ffff087224 */ /* 0x000fc800000e060c */
[----:B------:R-:W-:Y:S02]  /*0d00*/  IMAD.X R13, RZ, RZ, R8, P1 ;  /* 0x000000ffff0d7224 */ /* 0x000fe400008e0608 */
[----:B------:R-:W-:-:S04]  /*0d10*/  IMAD.WIDE.U32 R8, R11, R2, RZ ;  /* 0x000000020b087225 */ /* 0x000fc800078e00ff */
[----:B------:R-:W-:Y:S01]  /*0d20*/  IMAD R10, R13, R2, R9 ;  /* 0x000000020d0a7224 */ /* 0x000fe200078e0209 */
[----:B------:R-:W-:-:S04]  /*0d30*/  IADD3 R9, P0, PT, -R8, R5, RZ ;  /* 0x0000000508097210 */ /* 0x000fc80007f1e1ff */
[-C--:B------:R-:W-:Y:S01]  /*0d40*/  IADD3 R5, P1, PT, -R2, R9.reuse, RZ ;  /* 0x0000000902057210 */ /* 0x080fe20007f3e1ff */
[----:B------:R-:W-:Y:S01]  /*0d50*/  IMAD.X R12, R7, 0x1, ~R10, P0 ;  /* 0x00000001070c7824 */ /* 0x000fe200000e0e0a */
[----:B------:R-:W-:Y:S02]  /*0d60*/  ISETP.GE.U32.AND P0, PT, R9, R2, PT ;  /* 0x000000020900720c */ /* 0x000fe40003f06070 */
[----:B------:R-:W-:Y:S02]  /*0d70*/  IADD3 R10, P2, PT, R11, 0x1, RZ ;  /* 0x000000010b0a7810 */ /* 0x000fe40007f5e0ff */
[C---:B------:R-:W-:Y:S02]  /*0d80*/  ISETP.GE.U32.AND.EX P0, PT, R12.reuse, RZ, PT, P0 ;  /* 0x000000ff0c00720c */ /* 0x040fe40003f06100 */
[----:B------:R-:W-:Y:S01]  /*0d90*/  IADD3.X R7, PT, PT, R12, -0x1, RZ, P1, !PT ;  /* 0xffffffff0c077810 */ /* 0x000fe20000ffe4ff */
[----:B------:R-:W-:Y:S01]  /*0da0*/  IMAD.X R8, RZ, RZ, R13, P2 ;  /* 0x000000ffff087224 */ /* 0x000fe200010e060d */
[----:B------:R-:W-:-:S02]  /*0db0*/  SEL R5, R5, R9, P0 ;  /* 0x0000000905057207 */ /* 0x000fc40000000000 */
[----:B------:R-:W-:Y:S02]  /*0dc0*/  SEL R10, R10, R11, P0 ;  /* 0x0000000b0a0a7207 */ /* 0x000fe40000000000 */
[----:B------:R-:W-:Y:S02]  /*0dd0*/  SEL R7, R7, R12, P0 ;  /* 0x0000000c07077207 */ /* 0x000fe40000000000 */
[----:B------:R-:W-:Y:S02]  /*0de0*/  SEL R13, R8, R13, P0 ;  /* 0x0000000d080d7207 */ /* 0x000fe40000000000 */
[----:B------:R-:W-:Y:S02]  /*0df0*/  ISETP.GE.U32.AND P0, PT, R5, R2, PT ;  /* 0x000000020500720c */ /* 0x000fe40003f06070 */
[----:B------:R-:W-:Y:S02]  /*0e00*/  IADD3 R5, P2, PT, R10, 0x1, RZ ;  /* 0x000000010a057810 */ /* 0x000fe40007f5e0ff */
[----:B------:R-:W-:-:S02]  /*0e10*/  ISETP.NE.U32.AND P1, PT, R2, RZ, PT ;  /* 0x000000ff0200720c */ /* 0x000fc40003f25070 */
[----:B------:R-:W-:Y:S01]  /*0e20*/  ISETP.GE.U32.AND.EX P0, PT, R7, RZ, PT, P0 ;  /* 0x000000ff0700720c */ /* 0x000fe20003f06100 */
[----:B------:R-:W-:Y:S01]  /*0e30*/  IMAD.X R8, RZ, RZ, R13, P2 ;  /* 0x000000ffff087224 */ /* 0x000fe200010e060d */
[----:B------:R-:W-:Y:S01]  /*0e40*/  ISETP.NE.AND.EX P1, PT, RZ, RZ, PT, P1 ;  /* 0x000000ffff00720c */ /* 0x000fe20003f25310 */
[----:B------:R-:W-:Y:S01]  /*0e50*/  IMAD.MOV.U32 R7, RZ, RZ, 0x0 ;  /* 0x00000000ff077424 */ /* 0x000fe200078e00ff */
[----:B------:R-:W-:Y:S02]  /*0e60*/  SEL R5, R5, R10, P0 ;  /* 0x0000000a05057207 */ /* 0x000fe40000000000 */
[----:B------:R-:W-:Y:S02]  /*0e70*/  SEL R8, R8, R13, P0 ;  /* 0x0000000d08087207 */ /* 0x000fe40000000000 */
[----:B------:R-:W-:Y:S02]  /*0e80*/  SEL R5, R5, 0xffffffff, P1 ;  /* 0xffffffff05057807 */ /* 0x000fe40000800000 */
[----:B------:R-:W-:Y:S01]  /*0e90*/  SEL R8, R8, 0xffffffff, P1 ;  /* 0xffffffff08087807 */ /* 0x000fe20000800000 */
[----:B------:R-:W-:Y:S06]  /*0ea0*/  RET.REL.NODEC R6 `(_Z12ApplyGenericILi1E13SimpleFactoryI15MultiplyFunctorI6__halfEES2_JS2_S2_EEvT0_lP6PackedIT1_XT_EEDpPKS6_IT2_XT_EElPS7_DpPKSA_) ;  /* 0xfffffff006547950 */ /* 0x000fec0003c3ffff */
.L_x_9:
[----:B------:R-:W-:-:S00]  /*0eb0*/  BRA `(.L_x_9) ;  /* 0xfffffffc00fc7947 */ /* 0x000fc0000383ffff */
[----:B------:R-:W-:-:S00]  /*0ec0*/  NOP ;  /* 0x0000000000007918 */ /* 0x000fc00000000000 */
        /* <DEDUP_REMOVED lines=11> */
.L_x_26:


//--------------------- .text._Z12ApplyGenericILi8E13SimpleFactoryI15MultiplyFunctorI6__halfEES2_JS2_S2_EEvT0_lP6PackedIT1_XT_EEDpPKS6_IT2_XT_EElPS7_DpPKSA_ --------------------------
	.section	.text._Z12ApplyGenericILi8E13SimpleFactoryI15MultiplyFunctorI6__halfEES2_JS2_S2_EEvT0_lP6PackedIT1_XT_EEDpPKS6_IT2_XT_EElPS7_DpPKSA_,"ax",@progbits
	.align	128
        .global         _Z12ApplyGenericILi8E13SimpleFactoryI15MultiplyFunctorI6__halfEES2_JS2_S2_EEvT0_lP6PackedIT1_XT_EEDpPKS6_IT2_XT_EElPS7_DpPKSA_
        .type           _Z12ApplyGenericILi8E13SimpleFactoryI15MultiplyFunctorI6__halfEES2_JS2_S2_EEvT0_lP6PackedIT1_XT_EEDpPKS6_IT2_XT_EElPS7_DpPKSA_,@function
        .size           _Z12ApplyGenericILi8E13SimpleFactoryI15MultiplyFunctorI6__halfEES2_JS2_S2_EEvT0_lP6PackedIT1_XT_EEDpPKS6_IT2_XT_EElPS7_DpPKSA_,(.L_x_27 - _Z12ApplyGenericILi8E13SimpleFactoryI15MultiplyFunctorI6__halfEES2_JS2_S2_EEvT0_lP6PackedIT1_XT_EEDpPKS6_IT2_XT_EElPS7_DpPKSA_)
        .other          _Z12ApplyGenericILi8E13SimpleFactoryI15MultiplyFunctorI6__halfEES2_JS2_S2_EEvT0_lP6PackedIT1_XT_EEDpPKS6_IT2_XT_EElPS7_DpPKSA_,@"STO_CUDA_ENTRY STV_DEFAULT"
_Z12ApplyGenericILi8E13SimpleFactoryI15MultiplyFunctorI6__halfEES2_JS2_S2_EEvT0_lP6PackedIT1_XT_EEDpPKS6_IT2_XT_EElPS7_DpPKSA_:
.text._Z12ApplyGenericILi8E13SimpleFactoryI15MultiplyFunctorI6__halfEES2_JS2_S2_EEvT0_lP6PackedIT1_XT_EEDpPKS6_IT2_XT_EElPS7_DpPKSA_:
        /* <DEDUP_REMOVED lines=45> */
[----:B------:R-:W-:-:S05]  /*02d0*/  IMAD R5, R2, R6, R5 ;  /* 0x0000000602057224 */ /* 0x000fca00078e0205 */
[----:B------:R-:W-:-:S13]  /*02e0*/  ISETP.GE.U32.AND P0, PT, R5, R2, PT ;  /* 0x000000020500720c */ /* 0x000fda0003f06070 */
[----:B------:R-:W-:Y:S02]  /*02f0*/  @P0 IMAD.IADD R5, R5, 0x1, -R2 ;  /* 0x0000000105050824 */ /* 0x000fe400078e0a02 */
[----:B------:R-:W-:-:S03]  /*0300*/  @P0 VIADD R4, R4, 0x1 ;  /* 0x0000000104040836 */ /* 0x000fc60000000000 */
[----:B------:R-:W-:Y:S01]  /*0310*/  ISETP.GE.U32.AND P1, PT, R5, R2, PT ;  /* 0x000000020500720c */ /* 0x000fe20003f26070 */
[----:B------:R-:W-:-:S12]  /*0320*/  IMAD.MOV.U32 R5, RZ, RZ, RZ ;  /* 0x000000ffff057224 */ /* 0x000fd800078e00ff */
[----:B------:R-:W-:Y:S01]  /*0330*/  @P1 VIADD R4, R4, 0x1 ;  /* 0x0000000104041836 */ /* 0x000fe20000000000 */
[----:B------:R-:W-:Y:S01]  /*0340*/  @!P2 LOP3.LUT R4, RZ, R2, RZ, 0x33, !PT ;  /* 0x00000002ff04a212 */ /* 0x000fe200078e33ff */
[----:B------:R-:W-:Y:S06]  /*0350*/  BRA `(.L_x_14) ;  /* 0x0000000000107947 */ /* 0x000fec0003800000 */
.L_x_13:
[----:B------:R-:W-:-:S07]  /*0360*/  MOV R4, 0x380 ;  /* 0x0000038000047802 */ /* 0x000fce0000000f00 */
[----:B------:R-:W-:Y:S05]  /*0370*/  CALL.REL.NOINC `($__internal_1_$__cuda_sm20_div_u64) ;  /* 0x0000000400f87944 */ /* 0x000fea0003c00000 */
[----:B------:R-:W-:Y:S02]  /*0380*/  IMAD.MOV.U32 R4, RZ, RZ, R6 ;  /* 0x000000ffff047224 */ /* 0x000fe400078e0006 */
[----:B------:R-:W-:-:S07]  /*0390*/  IMAD.MOV.U32 R5, RZ, RZ, R9 ;  /* 0x000000ffff057224 */ /* 0x000fce00078e0009 */
.L_x_14:
[----:B------:R-:W-:Y:S05]  /*03a0*/  BSYNC.RECONVERGENT B1 ;  /* 0x0000000000017941 */ /* 0x000fea0003800200 */
.L_x_12:
[----:B------:R-:W-:Y:S01]  /*03b0*/  IADD3 R4, P0, PT, R4, R3, RZ ;  /* 0x0000000304047210 */ /* 0x000fe20007f1e0ff */
[----:B------:R-:W-:Y:S03]  /*03c0*/  BSSY.RECONVERGENT B1, `(.L_x_15) ;  /* 0x0000027000017945 */ /* 0x000fe60003800200 */
[C---:B------:R-:W-:Y:S01]  /*03d0*/  LOP3.LUT R3, R4.reuse, 0x3, RZ, 0xc0, !PT ;  /* 0x0000000304037812 */ /* 0x040fe200078ec0ff */
[----:B------:R-:W-:Y:S01]  /*03e0*/  IMAD.X R5, RZ, RZ, R5, P0 ;  /* 0x000000ffff057224 */ /* 0x000fe200000e0605 */
[----:B------:R-:W-:Y:S02]  /*03f0*/  ISETP.GE.U32.AND P0, PT, R4, 0x3, PT ;  /* 0x000000030400780c */ /* 0x000fe40003f06070 */
[----:B------:R-:W-:Y:S01]  /*0400*/  ISETP.NE.U32.AND P1, PT, R3, 0x3, PT ;  /* 0x000000030300780c */ /* 0x000fe20003f25070 */
[----:B------:R-:W-:Y:S01]  /*0410*/  IMAD.MOV.U32 R3, RZ, RZ, R0 ;  /* 0x000000ffff037224 */ /* 0x000fe200078e0000 */
[----:B------:R-:W-:Y:S01]  /*0420*/  ISETP.GE.U32.AND.EX P0, PT, R5, RZ, PT, P0 ;  /* 0x000000ff0500720c */ /* 0x000fe20003f06100 */
[----:B------:R-:W-:Y:S01]  /*0430*/  IMAD.MOV.U32 R5, RZ, RZ, R7 ;  /* 0x000000ffff057224 */ /* 0x000fe200078e0007 */
        /* <DEDUP_REMOVED lines=9> */
.L_x_17:
[C---:B------:R-:W-:Y:S02]  /*04d0*/  IADD3 R12, P2, PT, R21.reuse, UR10, RZ ;  /* 0x0000000a150c7c10 */ /* 0x040fe4000ff5e0ff */
[----:B------:R-:W-:Y:S02]  /*04e0*/  IADD3 R18, P1, PT, R21, UR14, RZ ;  /* 0x0000000e15127c10 */ /* 0x000fe4000ff3e0ff */
[C---:B------:R-:W-:Y:S02]  /*04f0*/  IADD3.X R13, PT, PT, R23.reuse, UR11, RZ, P2, !PT ;  /* 0x0000000b170d7c10 */ /* 0x040fe400097fe4ff */
[----:B------:R-:W-:-:S04]  /*0500*/  IADD3.X R19, PT, PT, R23, UR15, RZ, P1, !PT ;  /* 0x0000000f17137c10 */ /* 0x000fc80008ffe4ff */
[----:B------:R-:W2:Y:S04]  /*0510*/  LDG.E.128 R12, desc[UR6][R12.64] ;  /* 0x000000060c0c7981 */ /* 0x000ea8000c1e1d00 */
[----:B0-----:R-:W2:Y:S01]  /*0520*/  LDG.E.128 R8, desc[UR6][R18.64] ;  /* 0x0000000612087981 */ /* 0x001ea2000c1e1d00 */
        /* <DEDUP_REMOVED lines=10> */
[----:B--2---:R-:W-:Y:S02]  /*05d0*/  HFMA2 R8, R8, R12, -RZ ;  /* 0x0000000c08087231 */ /* 0x004fe400001000ff */
[----:B------:R-:W-:Y:S02]  /*05e0*/  HFMA2 R10, R10, R14, -RZ ;  /* 0x0000000e0a0a7231 */ /* 0x000fe400001000ff */
[----:B------:R-:W-:Y:S02]  /*05f0*/  HMUL2 R9, R9, R13 ;  /* 0x0000000d09097232 */ /* 0x000fe40000000000 */
[----:B------:R-:W-:-:S05]  /*0600*/  HMUL2 R11, R11, R15 ;  /* 0x0000000f0b0b7232 */ /* 0x000fca0000000000 */
[----:B------:R0:W-:Y:S01]  /*0610*/  STG.E.128 desc[UR6][R16.64], R8 ;  /* 0x0000000810007986 */ /* 0x0001e2000c101d06 */
[----:B------:R-:W-:Y:S05]  /*0620*/  @P1 BRA `(.L_x_17) ;  /* 0xfffffffc00a81947 */ /* 0x000fea000383ffff */
.L_x_16:
[----:B------:R-:W-:Y:S05]  /*0630*/  BSYNC.RECONVERGENT B1 ;  /* 0x0000000000017941 */ /* 0x000fea0003800200 */
.L_x_15:
[----:B------:R-:W-:Y:S05]  /*0640*/  @!P0 BRA `(.L_x_11) ;  /* 0x0000000000f48947 */ /* 0x000fea0003800000 */
[----:B------:R-:W-:Y:S01]  /*0650*/  IMAD.SHL.U32 R6, R2, 0x10, RZ ;  /* 0x0000001002067824 */ /* 0x000fe200078e00ff */
[----:B------:R-:W-:-:S07]  /*0660*/  SHF.R.U32.HI R4, RZ, 0x1c, R2 ;  /* 0x0000001cff047819 */ /* 0x000fce0000011602 */
.L_x_18:
[C---:B------:R-:W-:Y:S01]  /*0670*/  IMAD.SHL.U32 R28, R5.reuse, 0x10, RZ ;  /* 0x00000010051c7824 */ /* 0x040fe200078e00ff */
[----:B-1----:R-:W-:-:S04]  /*0680*/  SHF.L.U64.HI R19, R5, 0x4, R3 ;  /* 0x0000000405137819 */ /* 0x002fc80000010203 */
[C---:B------:R-:W-:Y:S02]  /*0690*/  IADD3 R26, P0, PT, R28.reuse, UR22, RZ ;  /* 0x000000161c1a7c10 */ /* 0x040fe4000ff1e0ff */
[----:B------:R-:W-:Y:S02]  /*06a0*/  IADD3 R20, P1, PT, R28, UR16, RZ ;  /* 0x000000101c147c10 */ /* 0x000fe4000ff3e0ff */
[C---:B------:R-:W-:Y:S02]  /*06b0*/  IADD3.X R27, PT, PT, R19.reuse, UR23, RZ, P0, !PT ;  /* 0x00000017131b7c10 */ /* 0x040fe400087fe4ff */
[----:B------:R-:W-:-:S03]  /*06c0*/  IADD3.X R21, PT, PT, R19, UR17, RZ, P1, !PT ;  /* 0x0000001113157c10 */ /* 0x000fc60008ffe4ff */
[----:B0-----:R-:W2:Y:S04]  /*06d0*/  LDG.E.128 R8, desc[UR6][R26.64] ;  /* 0x000000061a087981 */ /* 0x001ea8000c1e1d00 */
[----:B------:R-:W2:Y:S01]  /*06e0*/  LDG.E.128 R12, desc[UR6][R20.64] ;  /* 0x00000006140c7981 */ /* 0x000ea2000c1e1d00 */
[----:B------:R-:W-:Y:S02]  /*06f0*/  IADD3 R28, P0, PT, R28, UR20, RZ ;  /* 0x000000141c1c7c10 */ /* 0x000fe4000ff1e0ff */
[C---:B------:R-:W-:Y:S02]  /*0700*/  IADD3 R22, P1, PT, R6.reuse, R26, RZ ;  /* 0x0000001a06167210 */ /* 0x040fe40007f3e0ff */
[----:B------:R-:W-:Y:S02]  /*0710*/  IADD3 R24, P2, PT, R6, R20, RZ ;  /* 0x0000001406187210 */ /* 0x000fe40007f5e0ff */
[----:B------:R-:W-:Y:S01]  /*0720*/  IADD3.X R29, PT, PT, R19, UR21, RZ, P0, !PT ;  /* 0x00000015131d7c10 */ /* 0x000fe200087fe4ff */
[----:B------:R-:W-:-:S02]  /*0730*/  IMAD.X R23, R4, 0x1, R27, P1 ;  /* 0x0000000104177824 */ /* 0x000fc400008e061b */
[----:B------:R-:W-:Y:S02]  /*0740*/  IMAD.X R25, R4, 0x1, R21, P2 ;  /* 0x0000000104197824 */ /* 0x000fe400010e0615 */
[----:B--2---:R-:W-:Y:S02]  /*0750*/  HFMA2 R16, R8, R12, -RZ ;  /* 0x0000000c08107231 */ /* 0x004fe400001000ff */
[----:B------:R-:W-:Y:S02]  /*0760*/  HMUL2 R17, R9, R13 ;  /* 0x0000000d09117232 */ /* 0x000fe40000000000 */
[----:B------:R-:W-:Y:S02]  /*0770*/  HFMA2 R18, R10, R14, -RZ ;  /* 0x0000000e0a127231 */ /* 0x000fe400001000ff */
[----:B------:R-:W-:-:S05]  /*0780*/  HMUL2 R19, R11, R15 ;  /* 0x0000000f0b137232 */ /* 0x000fca0000000000 */
[----:B------:R0:W-:Y:S04]  /*0790*/  STG.E.128 desc[UR6][R28.64], R16 ;  /* 0x000000101c007986 */ /* 0x0001e8000c101d06 */
[----:B------:R-:W2:Y:S04]  /*07a0*/  LDG.E.128 R8, desc[UR6][R22.64] ;  /* 0x0000000616087981 */ /* 0x000ea8000c1e1d00 */
[----:B------:R-:W2:Y:S01]  /*07b0*/  LDG.E.128 R12, desc[UR6][R24.64] ;  /* 0x00000006180c7981 */ /* 0x000ea2000c1e1d00 */
[----:B------:R-:W-:-:S05]  /*07c0*/  IADD3 R26, P0, PT, R6, R28, RZ ;  /* 0x0000001c061a7210 */ /* 0x000fca0007f1e0ff */
[----:B------:R-:W-:Y:S01]  /*07d0*/  IMAD.X R27, R4, 0x1, R29, P0 ;  /* 0x00000001041b7824 */ /* 0x000fe200000e061d */
[C---:B0-----:R-:W-:Y:S02]  /*07e0*/  IADD3 R18, P1, PT, R6.reuse, R22, RZ ;  /* 0x0000001606127210 */ /* 0x041fe40007f3e0ff */
[----:B------:R-:W-:-:S03]  /*07f0*/  IADD3 R28, P2, PT, R6, R24, RZ ;  /* 0x00000018061c7210 */ /* 0x000fc60007f5e0ff */
[C---:B------:R-:W-:Y:S02]  /*0800*/  IMAD.X R19, R4.reuse, 0x1, R23, P1 ;  /* 0x0000000104137824 */ /* 0x040fe400008e0617 */
        /* <DEDUP_REMOVED lines=10> */
[----:B0-----:R-:W-:-:S05]  /*08b0*/  IADD3 R26, P1, PT, R6, R18, RZ ;  /* 0x00000012061a7210 */ /* 0x001fca0007f3e0ff */
[----:B------:R-:W-:Y:S02]  /*08c0*/  IMAD.X R27, R4, 0x1, R19, P1 ;  /* 0x00000001041b7824 */ /* 0x000fe400008e0613 */
[----:B--2---:R-:W-:Y:S01]  /*08d0*/  HFMA2 R16, R8, R12, -RZ ;  /* 0x0000000c08107231 */ /* 0x004fe200001000ff */
[----:B------:R-:W-:Y:S01]  /*08e0*/  IADD3 R12, P2, PT, R6, R28, RZ ;  /* 0x0000001c060c7210 */ /* 0x000fe20007f5e0ff */
[----:B------:R-:W-:Y:S02]  /*08f0*/  HFMA2 R18, R10, R14, -RZ ;  /* 0x0000000e0a127231 */ /* 0x000fe400001000ff */
[----:B------:R-:W-:Y:S02]  /*0900*/  HMUL2 R17, R9, R13 ;  /* 0x0000000d09117232 */ /* 0x000fe40000000000 */
[----:B------:R-:W-:Y:S02]  /*0910*/  HMUL2 R19, R11, R15 ;  /* 0x0000000f0b137232 */ /* 0x000fe40000000000 */
[----:B------:R-:W-:-:S03]  /*0920*/  IMAD.X R13, R4, 0x1, R29, P2 ;  /* 0x00000001040d7824 */ /* 0x000fc600010e061d */
[----:B------:R1:W-:Y:S04]  /*0930*/  STG.E.128 desc[UR6][R24.64], R16 ;  /* 0x0000001018007986 */ /* 0x0003e8000c101d06 */
[----:B------:R-:W2:Y:S04]  /*0940*/  LDG.E.128 R8, desc[UR6][R26.64] ;  /* 0x000000061a087981 */ /* 0x000ea8000c1e1d00 */
[----:B------:R-:W2:Y:S01]  /*0950*/  LDG.E.128 R12, desc[UR6][R12.64] ;  /* 0x000000060c0c7981 */ /* 0x000ea2000c1e1d00 */
[----:B------:R-:W-:-:S05]  /*0960*/  IADD3 R20, P0, PT, R6, R24, RZ ;  /* 0x0000001806147210 */ /* 0x000fca0007f1e0ff */
[----:B------:R-:W-:Y:S01]  /*0970*/  IMAD.X R21, R4, 0x1, R25, P0 ;  /* 0x0000000104157824 */ /* 0x000fe200000e0619 */
[----:B------:R-:W-:-:S04]  /*0980*/  LEA R5, P0, R2, R5, 0x2 ;  /* 0x0000000502057211 */ /* 0x000fc800078010ff */
[----:B------:R-:W-:Y:S02]  /*0990*/  LEA.HI.X R3, R2, R3, RZ, 0x2, P0 ;  /* 0x0000000302037211 */ /* 0x000fe400000f14ff */
[----:B------:R-:W-:-:S04]  /*09a0*/  ISETP.GE.U32.AND P0, PT, R5, UR18, PT ;  /* 0x0000001205007c0c */ /* 0x000fc8000bf06070 */
[----:B------:R-:W-:Y:S01]  /*09b0*/  ISETP.GE.AND.EX P0, PT, R3, UR19, PT, P0 ;  /* 0x0000001303007c0c */ /* 0x000fe2000bf06300 */
[----:B--2---:R-:W-:Y:S02]  /*09c0*/  HFMA2 R8, R8, R12, -RZ ;  /* 0x0000000c08087231 */ /* 0x004fe400001000ff */
[----:B------:R-:W-:Y:S02]  /*09d0*/  HMUL2 R9, R9, R13 ;  /* 0x0000000d09097232 */ /* 0x000fe40000000000 */
[----:B------:R-:W-:Y:S02]  /*09e0*/  HFMA2 R10, R10, R14, -RZ ;  /* 0x0000000e0a0a7231 */ /* 0x000fe400001000ff */
[----:B------:R-:W-:-:S05]  /*09f0*/  HMUL2 R11, R11, R15 ;  /* 0x0000000f0b0b7232 */ /* 0x000fca0000000000 */
[----:B------:R1:W-:Y:S01]  /*0a00*/  STG.E.128 desc[UR6][R20.64], R8 ;  /* 0x0000000814007986 */ /* 0x0003e2000c101d06 */
[----:B------:R-:W-:Y:S05]  /*0a10*/  @!P0 BRA `(.L_x_18) ;  /* 0xfffffffc00148947 */ /* 0x000fea000383ffff */
.L_x_11:
[----:B------:R-:W-:Y:S05]  /*0a20*/  BSYNC.RECONVERGENT B0 ;  /* 0x0000000000007941 */ /* 0x000fea0003800200 */
.L_x_10:
        /* <DEDUP_REMOVED lines=19> */
        .weak           $__internal_1_$__cuda_sm20_div_u64
        .type           $__internal_1_$__cuda_sm20_div_u64,@function
        .size           $__internal_1_$__cuda_sm20_div_u64,(.L_x_27 - $__internal_1_$__cuda_sm20_div_u64)
$__internal_1_$__cuda_sm20_div_u64:
        /* <DEDUP_REMOVED lines=22> */
[----:B------:R-:W-:Y:S02]  /*0cc0*/  IMAD.MOV.U32 R9, RZ, RZ, RZ ;  /* 0x000000ffff097224 */ /* 0x000fe400078e00ff */
        /* <DEDUP_REMOVED lines=31> */
[----:B------:R-:W-:Y:S01]  /*0ec0*/  ISETP.GE.U32.AND P0, PT, R5, R2, PT ;  /* 0x000000020500720c */ /* 0x000fe20003f06070 */
[----:B------:R-:W-:Y:S01]  /*0ed0*/  IMAD.MOV.U32 R5, RZ, RZ, 0x0 ;  /* 0x00000000ff057424 */ /* 0x000fe200078e00ff */
[----:B------:R-:W-:Y:S02]  /*0ee0*/  IADD3 R6, P2, PT, R11, 0x1, RZ ;  /* 0x000000010b067810 */ /* 0x000fe40007f5e0ff */
[----:B------:R-:W-:-:S02]  /*0ef0*/  ISETP.GE.U32.AND.EX P0, PT, R9, RZ, PT, P0 ;  /* 0x000000ff0900720c */ /* 0x000fc40003f06100 */
[----:B------:R-:W-:Y:S01]  /*0f00*/  ISETP.NE.U32.AND P1, PT, R2, RZ, PT ;  /* 0x000000ff0200720c */ /* 0x000fe20003f25070 */
[----:B------:R-:W-:Y:S01]  /*0f10*/  IMAD.X R9, RZ, RZ, R8, P2 ;  /* 0x000000ffff097224 */ /* 0x000fe200010e0608 */
[----:B------:R-:W-:Y:S02]  /*0f20*/  SEL R6, R6, R11, P0 ;  /* 0x0000000b06067207 */ /* 0x000fe40000000000 */
[----:B------:R-:W-:Y:S02]  /*0f30*/  ISETP.NE.AND.EX P1, PT, RZ, RZ, PT, P1 ;  /* 0x000000ffff00720c */ /* 0x000fe40003f25310 */
[----:B------:R-:W-:Y:S02]  /*0f40*/  SEL R9, R9, R8, P0 ;  /* 0x0000000809097207 */ /* 0x000fe40000000000 */
[----:B------:R-:W-:Y:S02]  /*0f50*/  SEL R6, R6, 0xffffffff, P1 ;  /* 0xffffffff06067807 */ /* 0x000fe40000800000 */
[----:B------:R-:W-:Y:S01]  /*0f60*/  SEL R9, R9, 0xffffffff, P1 ;  /* 0xffffffff09097807 */ /* 0x000fe20000800000 */
[----:B------:R-:W-:Y:S06]  /*0f70*/  RET.REL.NODEC R4 `(_Z12ApplyGenericILi8E13SimpleFactoryI15MultiplyFunctorI6__halfEES2_JS2_S2_EEvT0_lP6PackedIT1_XT_EEDpPKS6_IT2_XT_EElPS7_DpPKSA_) ;  /* 0xfffffff004207950 */ /* 0x000fec0003c3ffff */
.L_x_19:
        /* <DEDUP_REMOVED lines=16> */
.L_x_27:


//--------------------- .text._Z13mul_coalescedILi8EEvP6__halfS1_S1_l --------------------------
	.section	.text._Z13mul_coalescedILi8EEvP6__halfS1_S1_l,"ax",@progbits
	.align	128
        .global         _Z13mul_coalescedILi8EEvP6__halfS1_S1_l
        .type           _Z13mul_coalescedILi8EEvP6__halfS1_S1_l,@function
        .size           _Z13mul_coalescedILi8EEvP6__halfS1_S1_l,(.L_x_30 - _Z13mul_coalescedILi8EEvP6__halfS1_S1_l)
        .other          _Z13mul_coalescedILi8EEvP6__halfS1_S1_l,@"STO_CUDA_ENTRY STV_DEFAULT"
_Z13mul_coalescedILi8EEvP6__halfS1_S1_l:
.text._Z13mul_coalescedILi8EEvP6__halfS1_S1_l:
[----:B------:R-:W-:Y:S08]  /*0000*/  LDC R1, c[0x0][0x37c] ;  /* 0x0000df00ff017b82 */ /* 0x000ff00000000800 */
[----:B------:R-:W0:Y:S01]  /*0010*/  LDC.64 R2, c[0x0][0x398] ;  /* 0x0000e600ff027b82 */ /* 0x000e220000000a00 */
[----:B------:R-:W1:Y:S01]  /*0020*/  S2R R19, SR_TID.X ;  /* 0x0000000000137919 */ /* 0x000e620000002100 */
[----:B------:R-:W2:Y:S01]  /*0030*/  LDCU.64 UR6, c[0x0][0x390] ;  /* 0x00007200ff0677ac */ /* 0x000ea20008000a00 */
[----:B------:R-:W-:Y:S01]  /*0040*/  BSSY.RECONVERGENT B0, `(.L_x_20) ;  /* 0x000002b000007945 */ /* 0x000fe20003800200 */
[----:B------:R-:W3:Y:S04]  /*0050*/  LDCU.128 UR8, c[0x0][0x380] ;  /* 0x00007000ff0877ac */ /* 0x000ee80008000c00 */
[----:B------:R-:W1:Y:S08]  /*0060*/  S2UR UR4, SR_CTAID.X ;  /* 0x00000000000479c3 */ /* 0x000e700000002500 */
[----:B------:R-:W1:Y:S01]  /*0070*/  LDC R0, c[0x0][0x360] ;  /* 0x0000d800ff007b82 */ /* 0x000e620000000800 */
[----:B0-----:R-:W-:-:S04]  /*0080*/  SHF.R.S32.HI R5, RZ, 0x1f, R3 ;  /* 0x0000001fff057819 */ /* 0x001fc80000011403 */
[----:B------:R-:W-:-:S05]  /*0090*/  LEA.HI R14, P0, R5, R2, RZ, 0x3 ;  /* 0x00000002050e7211 */ /* 0x000fca00078118ff */
[----:B------:R-:W-:-:S05]  /*00a0*/  IMAD.X R7, RZ, RZ, R3, P0 ;  /* 0x000000ffff077224 */ /* 0x000fca00000e0603 */
[----:B------:R-:W-:Y:S01]  /*00b0*/  SHF.R.S64 R14, R14, 0x3, R7 ;  /* 0x000000030e0e7819 */ /* 0x000fe20000001007 */
[----:B-1----:R-:W-:Y:S01]  /*00c0*/  IMAD R19, R0, UR4, R19 ;  /* 0x0000000400137c24 */ /* 0x002fe2000f8e0213 */
[----:B------:R-:W-:Y:S01]  /*00d0*/  SHF.R.S32.HI R16, RZ, 0x3, R7 ;  /* 0x00000003ff107819 */ /* 0x000fe20000011407 */
[----:B------:R-:W0:Y:S02]  /*00e0*/  LDCU.64 UR4, c[0x0][0x358] ;  /* 0x00006b00ff0477ac */ /* 0x000e240008000a00 */
[C-C-:B------:R-:W-:Y:S01]  /*00f0*/  IMAD R15, R14.reuse, 0x8, R19.reuse ;  /* 0x000000080e0f7824 */ /* 0x140fe200078e0213 */
[----:B------:R-:W-:Y:S02]  /*0100*/  SHF.R.S32.HI R5, RZ, 0x1f, R19 ;  /* 0x0000001fff057819 */ /* 0x000fe40000011413 */
[----:B------:R-:W-:Y:S02]  /*0110*/  ISETP.GT.U32.AND P1, PT, R14, R19, PT ;  /* 0x000000130e00720c */ /* 0x000fe40003f24070 */
[----:B------:R-:W-:-:S02]  /*0120*/  ISETP.GE.U32.AND P0, PT, R15, R2, PT ;  /* 0x000000020f00720c */ /* 0x000fc40003f06070 */
[----:B------:R-:W-:Y:S02]  /*0130*/  ISETP.GT.AND.EX P1, PT, R16, R5, PT, P1 ;  /* 0x000000051000720c */ /* 0x000fe40003f24310 */
[----:B------:R-:W-:-:S04]  /*0140*/  SHF.R.S32.HI R18, RZ, 0x1f, R15 ;  /* 0x0000001fff127819 */ /* 0x000fc8000001140f */
[----:B------:R-:W-:-:S07]  /*0150*/  ISETP.GE.AND.EX P0, PT, R18, R3, PT, P0 ;  /* 0x000000031200720c */ /* 0x000fce0003f06300 */
[----:B0-23--:R-:W-:Y:S06]  /*0160*/  @!P1 BRA `(.L_x_21) ;  /* 0x0000000000609947 */ /* 0x00dfec0003800000 */
[----:B------:R-:W0:Y:S01]  /*0170*/  LDC R17, c[0x0][0x370] ;  /* 0x0000dc00ff117b82 */ /* 0x000e220000000800 */
[----:B------:R-:W-:Y:S02]  /*0180*/  IMAD.MOV.U32 R10, RZ, RZ, R5 ;  /* 0x000000ffff0a7224 */ /* 0x000fe400078e0005 */
[----:B------:R-:W-:-:S07]  /*0190*/  IMAD.MOV.U32 R11, RZ, RZ, R19 ;  /* 0x000000ffff0b7224 */ /* 0x000fce00078e0013 */
.L_x_22:
[C---:B------:R-:W-:Y:S01]  /*01a0*/  IMAD.SHL.U32 R12, R11.reuse, 0x10, RZ ;  /* 0x000000100b0c7824 */ /* 0x040fe200078e00ff */
[----:B------:R-:W-:-:S04]  /*01b0*/  SHF.L.U64.HI R13, R11, 0x4, R10 ;  /* 0x000000040b0d7819 */ /* 0x000fc8000001020a */
[C---:B------:R-:W-:Y:S02]  /*01c0*/  IADD3 R8, P2, PT, R12.reuse, UR10, RZ ;  /* 0x0000000a0c087c10 */ /* 0x040fe4000ff5e0ff */
[----:B------:R-:W-:Y:S02]  /*01d0*/  IADD3 R20, P1, PT, R12, UR8, RZ ;  /* 0x000000080c147c10 */ /* 0x000fe4000ff3e0ff */
[C---:B------:R-:W-:Y:S02]  /*01e0*/  IADD3.X R9, PT, PT, R13.reuse, UR11, RZ, P2, !PT ;  /* 0x0000000b0d097c10 */ /* 0x040fe400097fe4ff */
[----:B------:R-:W-:-:S04]  /*01f0*/  IADD3.X R21, PT, PT, R13, UR9, RZ, P1, !PT ;  /* 0x000000090d157c10 */ /* 0x000fc80008ffe4ff */
[----:B------:R-:W2:Y:S04]  /*0200*/  LDG.E.128 R8, desc[UR4][R8.64] ;  /* 0x0000000408087981 */ /* 0x000ea8000c1e1d00 */
[----:B------:R-:W2:Y:S01]  /*0210*/  LDG.E.128 R4, desc[UR4][R20.64] ;  /* 0x0000000414047981 */ /* 0x000ea2000c1e1d00 */
[----:B------:R-:W-:-:S04]  /*0220*/  IADD3 R12, P1, PT, R12, UR6, RZ ;  /* 0x000000060c0c7c10 */ /* 0x000fc8000ff3e0ff */
[----:B------:R-:W-:Y:S01]  /*0230*/  IADD3.X R13, PT, PT, R13, UR7, RZ, P1, !PT ;  /* 0x000000070d0d7c10 */ /* 0x000fe20008ffe4ff */
[----:B--2---:R-:W-:Y:S02]  /*0240*/  HFMA2 R7, R7, R11, -RZ ;  /* 0x0000000b07077231 */ /* 0x004fe400001000ff */
[----:B------:R-:W-:Y:S02]  /*0250*/  HFMA2 R5, R5, R9, -RZ ;  /* 0x0000000905057231 */ /* 0x000fe400001000ff */
[----:B------:R-:W-:Y:S02]  /*0260*/  HMUL2 R6, R6, R10 ;  /* 0x0000000a06067232 */ /* 0x000fe40000000000 */
[----:B0-----:R-:W-:Y:S02]  /*0270*/  IMAD R11, R0, R17, R19 ;  /* 0x00000011000b7224 */ /* 0x001fe400078e0213 */
[----:B------:R-:W-:-:S03]  /*0280*/  HMUL2 R4, R4, R8 ;  /* 0x0000000804047232 */ /* 0x000fc60000000000 */
[----:B------:R-:W-:Y:S02]  /*0290*/  ISETP.GT.U32.AND P1, PT, R14, R11, PT ;  /* 0x0000000b0e00720c */ /* 0x000fe40003f24070 */
[----:B------:R1:W-:Y:S01]  /*02a0*/  STG.E.128 desc[UR4][R12.64], R4 ;  /* 0x000000040c007986 */ /* 0x0003e2000c101d04 */
[----:B------:R-:W-:-:S04]  /*02b0*/  SHF.R.S32.HI R10, RZ, 0x1f, R11 ;  /* 0x0000001fff0a7819 */ /* 0x000fc8000001140b */
[----:B------:R-:W-:Y:S01]  /*02c0*/  ISETP.GT.AND.EX P1, PT, R16, R10, PT, P1 ;  /* 0x0000000a1000720c */ /* 0x000fe20003f24310 */
[----:B------:R-:W-:-:S12]  /*02d0*/  IMAD.MOV.U32 R19, RZ, RZ, R11 ;  /* 0x000000ffff137224 */ /* 0x000fd800078e000b */
[----:B-1----:R-:W-:Y:S05]  /*02e0*/  @P1 BRA `(.L_x_22) ;  /* 0xfffffffc00ac1947 */ /* 0x002fea000383ffff */
.L_x_21:
[----:B------:R-:W-:Y:S05]  /*02f0*/  BSYNC.RECONVERGENT B0 ;  /* 0x0000000000007941 */ /* 0x000fea0003800200 */
.L_x_20:
[----:B------:R-:W-:Y:S05]  /*0300*/  @P0 EXIT ;  /* 0x000000000000094d */ /* 0x000fea0003800000 */
[----:B------:R-:W0:Y:S01]  /*0310*/  LDCU UR6, c[0x0][0x370] ;  /* 0x00006e00ff0677ac */ /* 0x000e220008000800 */
[----:B------:R-:W-:Y:S01]  /*0320*/  IMAD.MOV.U32 R11, RZ, RZ, R15 ;  /* 0x000000ffff0b7224 */ /* 0x000fe200078e000f */
[----:B------:R-:W1:Y:S01]  /*0330*/  LDCU.64 UR12, c[0x0][0x390] ;  /* 0x00007200ff0c77ac */ /* 0x000e620008000a00 */
[----:B------:R-:W2:Y:S01]  /*0340*/  LDCU.128 UR8, c[0x0][0x380] ;  /* 0x00007000ff0877ac */ /* 0x000ea20008000c00 */
[----:B0-----:R-:W-:-:S07]  /*0350*/  IMAD R0, R0, UR6, RZ ;  /* 0x0000000600007c24 */ /* 0x001fce000f8e02ff */
.L_x_23:
[C---:B0-----:R-:W-:Y:S01]  /*0360*/  IMAD.SHL.U32 R8, R11.reuse, 0x2, RZ ;  /* 0x000000020b087824 */ /* 0x041fe200078e00ff */
[----:B------:R-:W-:-:S04]  /*0370*/  SHF.L.U64.HI R9, R11, 0x1, R18 ;  /* 0x000000010b097819 */ /* 0x000fc80000010212 */
[C---:B--2---:R-:W-:Y:S02]  /*0380*/  IADD3 R6, P1, PT, R8.reuse, UR10, RZ ;  /* 0x0000000a08067c10 */ /* 0x044fe4000ff3e0ff */
[----:B------:R-:W-:Y:S02]  /*0390*/  IADD3 R4, P0, PT, R8, UR8, RZ ;  /* 0x0000000808047c10 */ /* 0x000fe4000ff1e0ff */
[C---:B------:R-:W-:Y:S02]  /*03a0*/  IADD3.X R7, PT, PT, R9.reuse, UR11, RZ, P1, !PT ;  /* 0x0000000b09077c10 */ /* 0x040fe40008ffe4ff */
[----:B------:R-:W-:-:S04]  /*03b0*/  IADD3.X R5, PT, PT, R9, UR9, RZ, P0, !PT ;  /* 0x0000000909057c10 */ /* 0x000fc800087fe4ff */
[----:B------:R-:W2:Y:S04]  /*03c0*/  LDG.E.U16 R7, desc[UR4][R6.64] ;  /* 0x0000000406077981 */ /* 0x000ea8000c1e1500 */
[----:B------:R-:W2:Y:S01]  /*03d0*/  LDG.E.U16 R4, desc[UR4][R4.64] ;  /* 0x0000000404047981 */ /* 0x000ea2000c1e1500 */
[----:B-1----:R-:W-:Y:S01]  /*03e0*/  IADD3 R8, P0, PT, R8, UR12, RZ ;  /* 0x0000000c08087c10 */ /* 0x002fe2000ff1e0ff */
[----:B------:R-:W-:-:S03]  /*03f0*/  IMAD.IADD R11, R0, 0x1, R15 ;  /* 0x00000001000b7824 */ /* 0x000fc600078e020f */
[----:B------:R-:W-:Y:S02]  /*0400*/  IADD3.X R9, PT, PT, R9, UR13, RZ, P0, !PT ;  /* 0x0000000d09097c10 */ /* 0x000fe400087fe4ff */
[----:B------:R-:W-:Y:S02]  /*0410*/  ISETP.GE.U32.AND P0, PT, R11, R2, PT ;  /* 0x000000020b00720c */ /* 0x000fe40003f06070 */
[----:B------:R-:W-:-:S04]  /*0420*/  SHF.R.S32.HI R18, RZ, 0x1f, R11 ;  /* 0x0000001fff127819 */ /* 0x000fc8000001140b */
[----:B------:R-:W-:Y:S01]  /*0430*/  ISETP.GE.AND.EX P0, PT, R18, R3, PT, P0 ;  /* 0x000000031200720c */ /* 0x000fe20003f06300 */
[----:B------:R-:W-:Y:S02]  /*0440*/  IMAD.MOV.U32 R15, RZ, RZ, R11 ;  /* 0x000000ffff0f7224 */ /* 0x000fe400078e000b */
[----:B--2---:R-:W-:-:S05]  /*0450*/  HMUL2 R7, R4.H0_H0, R7.H0_H0 ;  /* 0x2000000704077232 */ /* 0x004fca0000000800 */
[----:B------:R0:W-:Y:S05]  /*0460*/  STG.E.U16 desc[UR4][R8.64], R7 ;  /* 0x0000000708007986 */ /* 0x0001ea000c101504 */
[----:B------:R-:W-:Y:S05]  /*0470*/  @!P0 BRA `(.L_x_23) ;  /* 0xfffffffc00b88947 */ /* 0x000fea000383ffff */
[----:B------:R-:W-:Y:S05]  /*0480*/  EXIT ;  /* 0x000000000000794d */ /* 0x000fea0003800000 */
.L_x_24:
        /* <DEDUP_REMOVED lines=15> */
.L_x_30:


//--------------------- .text._Z3mulI6__halfEvPT_S2_S2_ --------------------------
	.section	.text._Z3mulI6__halfEvPT_S2_S2_,"ax",@progbits
	.align	128
        .global         _Z3mulI6__halfEvPT_S2_S2_
        .type           _Z3mulI6__halfEvPT_S2_S2_,@function
        .size           _Z3mulI6__halfEvPT_S2_S2_,(.L_x_31 - _Z3mulI6__halfEvPT_S2_S2_)
        .other          _Z3mulI6__halfEvPT_S2_S2_,@"STO_CUDA_ENTRY STV_DEFAULT"
_Z3mulI6__halfEvPT_S2_S2_:
.text._Z3mulI6__halfEvPT_S2_S2_:
[----:B------:R-:W-:Y:S01]  /*0000*/  LDC R1, c[0x0][0x37c] ;  /* 0x0000df00ff017b82 */ /* 0x000fe20000000800 */
[----:B------:R-:W0:Y:S07]  /*0010*/  S2R R9, SR_TID.X ;  /* 0x0000000000097919 */ /* 0x000e2e0000002100 */
[----:B------:R-:W0:Y:S01]  /*0020*/  S2UR UR6, SR_CTAID.X ;  /* 0x00000000000679c3 */ /* 0x000e220000002500 */
[----:B------:R-:W1:Y:S07]  /*0030*/  LDCU.64 UR4, c[0x0][0x358] ;  /* 0x00006b00ff0477ac */ /* 0x000e6e0008000a00 */
[----:B------:R-:W0:Y:S08]  /*0040*/  LDC R0, c[0x0][0x360] ;  /* 0x0000d800ff007b82 */ /* 0x000e300000000800 */
[----:B------:R-:W2:Y:S08]  /*0050*/  LDC.64 R2, c[0x0][0x380] ;  /* 0x0000e000ff027b82 */ /* 0x000eb00000000a00 */
[----:B------:R-:W3:Y:S01]  /*0060*/  LDC.64 R4, c[0x0][0x388] ;  /* 0x0000e200ff047b82 */ /* 0x000ee20000000a00 */
[----:B0-----:R-:W-:-:S07]  /*0070*/  IMAD R9, R0, UR6, R9 ;  /* 0x0000000600097c24 */ /* 0x001fce000f8e0209 */
[----:B------:R-:W0:Y:S01]  /*0080*/  LDC.64 R6, c[0x0][0x390] ;  /* 0x0000e400ff067b82 */ /* 0x000e220000000a00 */
[----:B--2---:R-:W-:-:S06]  /*0090*/  IMAD.WIDE R2, R9, 0x2, R2 ;  /* 0x0000000209027825 */ /* 0x004fcc00078e0202 */
[----:B-1----:R-:W2:Y:S01]  /*00a0*/  LDG.E.U16 R2, desc[UR4][R2.64] ;  /* 0x0000000402027981 */ /* 0x002ea2000c1e1500 */
[----:B---3--:R-:W-:-:S06]  /*00b0*/  IMAD.WIDE R4, R9, 0x2, R4 ;  /* 0x0000000209047825 */ /* 0x008fcc00078e0204 */
[----:B------:R-:W2:Y:S01]  /*00c0*/  LDG.E.U16 R5, desc[UR4][R4.64] ;  /* 0x0000000404057981 */ /* 0x000ea2000c1e1500 */
[----:B0-----:R-:W-:-:S04]  /*00d0*/  IMAD.WIDE R6, R9, 0x2, R6 ;  /* 0x0000000209067825 */ /* 0x001fc800078e0206 */
[----:B--2---:R-:W-:-:S05]  /*00e0*/  HMUL2 R5, R2.H0_H0, R5.H0_H0 ;  /* 0x2000000502057232 */ /* 0x004fca0000000800 */
[----:B------:R-:W-:Y:S01]  /*00f0*/  STG.E.U16 desc[UR4][R6.64], R5 ;  /* 0x0000000506007986 */ /* 0x000fe2000c101504 */
[----:B------:R-:W-:Y:S05]  /*0100*/  EXIT ;  /* 0x000000000000794d */ /* 0x000fea0003800000 */
.L_x_25:
        /* <DEDUP_REMOVED lines=15> */
.L_x_31:


//--------------------- .nv.shared.reserved.0     --------------------------
	.section	.nv.shared.reserved.0,"aw",@nobits
	.weak		__nv_reservedSMEM_offset_0_alias
	.size		__nv_reservedSMEM_offset_0_alias, 0, 64
	.other		__nv_reservedSMEM_offset_0_alias,@"STO_CUDA_RESERVED_SHARED STV_DEFAULT"
__nv_reservedSMEM_offset_0_alias:
	.zero		0
	.zero		64


//--------------------- .nv.constant0._Z12ApplyGenericILi1E13SimpleFactoryI15MultiplyFunctorI6__halfEES2_JS2_S2_EEvT0_lP6PackedIT1_XT_EEDpPKS6_IT2_XT_EElPS7_DpPKSA_ --------------------------
	.section	.nv.constant0._Z12ApplyGenericILi1E13SimpleFactoryI15MultiplyFunctorI6__halfEES2_JS2_S2_EEvT0_lP6PackedIT1_XT_EEDpPKS6_IT2_XT_EElPS7_DpPKSA_,"a",@progbits
	.sectionflags	@""
	.align	4
.nv.constant0._Z12ApplyGenericILi1E13SimpleFactoryI15MultiplyFunctorI6__halfEES2_JS2_S2_EEvT0_lP6PackedIT1_XT_EEDpPKS6_IT2_XT_EElPS7_DpPKSA_:
	.zero		968


//--------------------- .nv.constant0._Z12ApplyGenericILi8E13SimpleFactoryI15MultiplyFunctorI6__halfEES2_JS2_S2_EEvT0_lP6PackedIT1_XT_EEDpPKS6_IT2_XT_EElPS7_DpPKSA_ --------------------------
	.section	.nv.constant0._Z12ApplyGenericILi8E13SimpleFactoryI15MultiplyFunctorI6__halfEES2_JS2_S2_EEvT0_lP6PackedIT1_XT_EEDpPKS6_IT2_XT_EElPS7_DpPKSA_,"a",@progbits
	.sectionflags	@""
	.align	4
.nv.constant0._Z12ApplyGenericILi8E13SimpleFactoryI15MultiplyFunctorI6__halfEES2_JS2_S2_EEvT0_lP6PackedIT1_XT_EEDpPKS6_IT2_XT_EElPS7_DpPKSA_:
	.zero		968


//--------------------- .nv.constant0._Z13mul_coalescedILi8EEvP6__halfS1_S1_l --------------------------
	.section	.nv.constant0._Z13mul_coalescedILi8EEvP6__halfS1_S1_l,"a",@progbits
	.sectionflags	@""
	.align	4
.nv.constant0._Z13mul_coalescedILi8EEvP6__halfS1_S1_l:
	.zero		928


//--------------------- .nv.constant0._Z3mulI6__halfEvPT_S2_S2_ --------------------------
	.section	.nv.constant0._Z3mulI6__halfEvPT_S2_S2_,"a",@progbits
	.sectionflags	@""
	.align	4
.nv.constant0._Z3mulI6__halfEvPT_S2_S2_:
	.zero		920


//--------------------- SYMBOLS --------------------------

	.type		.nv.reservedSmem.offset0,@object
	.size		.nv.reservedSmem.offset0,0x4
